//
// Generated by NVIDIA NVVM Compiler
//
// Compiler Build ID: CL-36424714
// Cuda compilation tools, release 13.0, V13.0.88
// Based on NVVM 20.0.0
//

.version 9.0
.target sm_100
.address_size 64

	// .globl	_Z9dftKernelPKfP9Complessoi
// _ZZ9dftKernelPKfP9ComplessoiE8shared_x has been demoted
// _ZZ10idftKernelPK9ComplessoPfiE8shared_X has been demoted

.visible .entry _Z9dftKernelPKfP9Complessoi(
	.param .u64 .ptr .align 1 _Z9dftKernelPKfP9Complessoi_param_0,
	.param .u64 .ptr .align 1 _Z9dftKernelPKfP9Complessoi_param_1,
	.param .u32 _Z9dftKernelPKfP9Complessoi_param_2
)
{
	.reg .pred 	%p<16>;
	.reg .b32 	%r<36>;
	.reg .b32 	%f<140>;
	.reg .b64 	%rd<9>;
	.reg .b64 	%fd<5>;
	// demoted variable
	.shared .align 4 .b8 _ZZ9dftKernelPKfP9ComplessoiE8shared_x[1024];
	ld.param.u64 	%rd2, [_Z9dftKernelPKfP9Complessoi_param_0];
	ld.param.u64 	%rd3, [_Z9dftKernelPKfP9Complessoi_param_1];
	ld.param.u32 	%r23, [_Z9dftKernelPKfP9Complessoi_param_2];
	mov.u32 	%r1, %tid.x;
	mov.u32 	%r24, %ctaid.x;
	mov.u32 	%r2, %ntid.x;
	mad.lo.s32 	%r3, %r24, %r2, %r1;
	cvt.rn.f64.s32 	%fd1, %r3;
	mul.f64 	%fd2, %fd1, 0d401921FB54442D18;
	cvt.rn.f64.s32 	%fd3, %r23;
	div.rn.f64 	%fd4, %fd2, %fd3;
	cvt.rn.f32.f64 	%f1, %fd4;
	setp.lt.s32 	%p1, %r23, 1;
	mov.f32 	%f118, 0f00000000;
	mov.f32 	%f119, %f118;
	@%p1 bra 	$L__BB0_27;
	shl.b32 	%r26, %r1, 2;
	mov.u32 	%r27, _ZZ9dftKernelPKfP9ComplessoiE8shared_x;
	add.s32 	%r4, %r27, %r26;
	cvta.to.global.u64 	%rd1, %rd2;
	mov.f32 	%f119, 0f00000000;
	mov.b32 	%r32, 0;
	mov.f32 	%f118, %f119;
$L__BB0_2:
	add.s32 	%r6, %r32, %r1;
	setp.ge.s32 	%p2, %r6, %r23;
	mov.f32 	%f115, 0f00000000;
	@%p2 bra 	$L__BB0_4;
	mul.wide.s32 	%rd4, %r6, 4;
	add.s64 	%rd5, %rd1, %rd4;
	ld.global.f32 	%f115, [%rd5];
$L__BB0_4:
	st.shared.f32 	[%r4], %f115;
	bar.sync 	0;
	add.s32 	%r33, %r27, 20;
	mov.b32 	%r35, 4;
	mov.u32 	%r34, %r32;
$L__BB0_5:
	setp.ge.s32 	%p3, %r34, %r23;
	@%p3 bra 	$L__BB0_7;
	cvt.rn.f32.s32 	%f53, %r34;
	mul.f32 	%f54, %f1, %f53;
	sin.approx.f32 	%f55, %f54;
	cos.approx.f32 	%f56, %f54;
	ld.shared.f32 	%f57, [%r33+-20];
	fma.rn.f32 	%f118, %f57, %f56, %f118;
	neg.f32 	%f58, %f57;
	fma.rn.f32 	%f119, %f58, %f55, %f119;
$L__BB0_7:
	add.s32 	%r10, %r34, 1;
	setp.ge.s32 	%p4, %r10, %r23;
	@%p4 bra 	$L__BB0_9;
	cvt.rn.f32.s32 	%f59, %r10;
	mul.f32 	%f60, %f1, %f59;
	sin.approx.f32 	%f61, %f60;
	cos.approx.f32 	%f62, %f60;
	ld.shared.f32 	%f63, [%r33+-16];
	fma.rn.f32 	%f118, %f63, %f62, %f118;
	neg.f32 	%f64, %f63;
	fma.rn.f32 	%f119, %f64, %f61, %f119;
$L__BB0_9:
	add.s32 	%r11, %r34, 2;
	setp.ge.s32 	%p5, %r11, %r23;
	@%p5 bra 	$L__BB0_11;
	cvt.rn.f32.s32 	%f65, %r11;
	mul.f32 	%f66, %f1, %f65;
	sin.approx.f32 	%f67, %f66;
	cos.approx.f32 	%f68, %f66;
	ld.shared.f32 	%f69, [%r33+-12];
	fma.rn.f32 	%f118, %f69, %f68, %f118;
	neg.f32 	%f70, %f69;
	fma.rn.f32 	%f119, %f70, %f67, %f119;
$L__BB0_11:
	add.s32 	%r12, %r34, 3;
	setp.ge.s32 	%p6, %r12, %r23;
	@%p6 bra 	$L__BB0_13;
	cvt.rn.f32.s32 	%f71, %r12;
	mul.f32 	%f72, %f1, %f71;
	sin.approx.f32 	%f73, %f72;
	cos.approx.f32 	%f74, %f72;
	ld.shared.f32 	%f75, [%r33+-8];
	fma.rn.f32 	%f118, %f75, %f74, %f118;
	neg.f32 	%f76, %f75;
	fma.rn.f32 	%f119, %f76, %f73, %f119;
$L__BB0_13:
	add.s32 	%r13, %r34, 4;
	setp.ge.s32 	%p7, %r13, %r23;
	@%p7 bra 	$L__BB0_15;
	cvt.rn.f32.s32 	%f77, %r13;
	mul.f32 	%f78, %f1, %f77;
	sin.approx.f32 	%f79, %f78;
	cos.approx.f32 	%f80, %f78;
	ld.shared.f32 	%f81, [%r33+-4];
	fma.rn.f32 	%f118, %f81, %f80, %f118;
	neg.f32 	%f82, %f81;
	fma.rn.f32 	%f119, %f82, %f79, %f119;
$L__BB0_15:
	add.s32 	%r14, %r34, 5;
	setp.ge.s32 	%p8, %r14, %r23;
	@%p8 bra 	$L__BB0_17;
	cvt.rn.f32.s32 	%f83, %r14;
	mul.f32 	%f84, %f1, %f83;
	sin.approx.f32 	%f85, %f84;
	cos.approx.f32 	%f86, %f84;
	ld.shared.f32 	%f87, [%r33];
	fma.rn.f32 	%f118, %f87, %f86, %f118;
	neg.f32 	%f88, %f87;
	fma.rn.f32 	%f119, %f88, %f85, %f119;
$L__BB0_17:
	add.s32 	%r15, %r34, 6;
	setp.ge.s32 	%p9, %r15, %r23;
	@%p9 bra 	$L__BB0_19;
	cvt.rn.f32.s32 	%f89, %r15;
	mul.f32 	%f90, %f1, %f89;
	sin.approx.f32 	%f91, %f90;
	cos.approx.f32 	%f92, %f90;
	ld.shared.f32 	%f93, [%r33+4];
	fma.rn.f32 	%f118, %f93, %f92, %f118;
	neg.f32 	%f94, %f93;
	fma.rn.f32 	%f119, %f94, %f91, %f119;
$L__BB0_19:
	add.s32 	%r16, %r34, 7;
	setp.ge.s32 	%p10, %r16, %r23;
	@%p10 bra 	$L__BB0_21;
	cvt.rn.f32.s32 	%f95, %r16;
	mul.f32 	%f96, %f1, %f95;
	sin.approx.f32 	%f97, %f96;
	cos.approx.f32 	%f98, %f96;
	ld.shared.f32 	%f99, [%r33+8];
	fma.rn.f32 	%f118, %f99, %f98, %f118;
	neg.f32 	%f100, %f99;
	fma.rn.f32 	%f119, %f100, %f97, %f119;
$L__BB0_21:
	add.s32 	%r17, %r34, 8;
	setp.ge.s32 	%p11, %r17, %r23;
	@%p11 bra 	$L__BB0_23;
	cvt.rn.f32.s32 	%f101, %r17;
	mul.f32 	%f102, %f1, %f101;
	sin.approx.f32 	%f103, %f102;
	cos.approx.f32 	%f104, %f102;
	ld.shared.f32 	%f105, [%r33+12];
	fma.rn.f32 	%f118, %f105, %f104, %f118;
	neg.f32 	%f106, %f105;
	fma.rn.f32 	%f119, %f106, %f103, %f119;
$L__BB0_23:
	add.s32 	%r18, %r34, 9;
	setp.ge.s32 	%p12, %r18, %r23;
	@%p12 bra 	$L__BB0_25;
	cvt.rn.f32.s32 	%f107, %r18;
	mul.f32 	%f108, %f1, %f107;
	sin.approx.f32 	%f109, %f108;
	cos.approx.f32 	%f110, %f108;
	ld.shared.f32 	%f111, [%r33+16];
	fma.rn.f32 	%f118, %f111, %f110, %f118;
	neg.f32 	%f112, %f111;
	fma.rn.f32 	%f119, %f112, %f109, %f119;
$L__BB0_25:
	add.s32 	%r19, %r35, 10;
	add.s32 	%r31, %r35, 6;
	add.s32 	%r34, %r34, 10;
	add.s32 	%r33, %r33, 40;
	setp.lt.u32 	%p13, %r31, %r2;
	mov.u32 	%r35, %r19;
	@%p13 bra 	$L__BB0_5;
	bar.sync 	0;
	add.s32 	%r32, %r32, %r2;
	setp.lt.s32 	%p14, %r32, %r23;
	@%p14 bra 	$L__BB0_2;
$L__BB0_27:
	setp.ge.s32 	%p15, %r3, %r23;
	@%p15 bra 	$L__BB0_29;
	cvta.to.global.u64 	%rd6, %rd3;
	mul.wide.s32 	%rd7, %r3, 8;
	add.s64 	%rd8, %rd6, %rd7;
	st.global.v2.f32 	[%rd8], {%f118, %f119};
$L__BB0_29:
	ret;

}
	// .globl	_Z6filtroP9Complessoiii
.visible .entry _Z6filtroP9Complessoiii(
	.param .u64 .ptr .align 1 _Z6filtroP9Complessoiii_param_0,
	.param .u32 _Z6filtroP9Complessoiii_param_1,
	.param .u32 _Z6filtroP9Complessoiii_param_2,
	.param .u32 _Z6filtroP9Complessoiii_param_3
)
{
	.reg .pred 	%p<5>;
	.reg .b32 	%r<12>;
	.reg .b32 	%f<2>;
	.reg .b64 	%rd<5>;

	ld.param.u64 	%rd1, [_Z6filtroP9Complessoiii_param_0];
	ld.param.u32 	%r2, [_Z6filtroP9Complessoiii_param_1];
	ld.param.u32 	%r3, [_Z6filtroP9Complessoiii_param_2];
	ld.param.u32 	%r4, [_Z6filtroP9Complessoiii_param_3];
	mov.u32 	%r5, %ctaid.x;
	mov.u32 	%r6, %ntid.x;
	mov.u32 	%r7, %tid.x;
	mad.lo.s32 	%r1, %r5, %r6, %r7;
	setp.ge.s32 	%p1, %r1, %r2;
	@%p1 bra 	$L__BB1_3;
	mul.lo.s32 	%r8, %r3, %r2;
	div.s32 	%r9, %r8, %r4;
	setp.le.s32 	%p2, %r1, %r9;
	sub.s32 	%r11, %r2, %r9;
	setp.ge.s32 	%p3, %r1, %r11;
	or.pred  	%p4, %p2, %p3;
	@%p4 bra 	$L__BB1_3;
	cvta.to.global.u64 	%rd2, %rd1;
	mul.wide.s32 	%rd3, %r1, 8;
	add.s64 	%rd4, %rd2, %rd3;
	mov.f32 	%f1, 0f00000000;
	st.global.v2.f32 	[%rd4], {%f1, %f1};
$L__BB1_3:
	ret;

}
	// .globl	_Z10idftKernelPK9ComplessoPfi
.visible .entry _Z10idftKernelPK9ComplessoPfi(
	.param .u64 .ptr .align 1 _Z10idftKernelPK9ComplessoPfi_param_0,
	.param .u64 .ptr .align 1 _Z10idftKernelPK9ComplessoPfi_param_1,
	.param .u32 _Z10idftKernelPK9ComplessoPfi_param_2
)
{
	.reg .pred 	%p<16>;
	.reg .b32 	%r<36>;
	.reg .b32 	%f<130>;
	.reg .b64 	%rd<9>;
	.reg .b64 	%fd<5>;
	// demoted variable
	.shared .align 8 .b8 _ZZ10idftKernelPK9ComplessoPfiE8shared_X[2048];
	ld.param.u64 	%rd2, [_Z10idftKernelPK9ComplessoPfi_param_0];
	ld.param.u64 	%rd3, [_Z10idftKernelPK9ComplessoPfi_param_1];
	ld.param.u32 	%r23, [_Z10idftKernelPK9ComplessoPfi_param_2];
	mov.u32 	%r1, %tid.x;
	mov.u32 	%r24, %ctaid.x;
	mov.u32 	%r2, %ntid.x;
	mad.lo.s32 	%r3, %r24, %r2, %r1;
	cvt.rn.f64.s32 	%fd1, %r3;
	mul.f64 	%fd2, %fd1, 0d401921FB54442D18;
	cvt.rn.f64.s32 	%fd3, %r23;
	div.rn.f64 	%fd4, %fd2, %fd3;
	cvt.rn.f32.f64 	%f1, %fd4;
	setp.lt.s32 	%p1, %r23, 1;
	mov.f32 	%f119, 0f00000000;
	@%p1 bra 	$L__BB2_27;
	shl.b32 	%r26, %r1, 3;
	mov.u32 	%r27, _ZZ10idftKernelPK9ComplessoPfiE8shared_X;
	add.s32 	%r4, %r27, %r26;
	cvta.to.global.u64 	%rd1, %rd2;
	mov.f32 	%f119, 0f00000000;
	mov.b32 	%r32, 0;
$L__BB2_2:
	add.s32 	%r6, %r32, %r1;
	setp.ge.s32 	%p2, %r6, %r23;
	mov.f32 	%f116, 0f00000000;
	mov.f32 	%f117, %f116;
	@%p2 bra 	$L__BB2_4;
	mul.wide.s32 	%rd4, %r6, 8;
	add.s64 	%rd5, %rd1, %rd4;
	ld.global.v2.f32 	{%f116, %f117}, [%rd5];
$L__BB2_4:
	st.shared.v2.f32 	[%r4], {%f116, %f117};
	bar.sync 	0;
	add.s32 	%r33, %r27, 40;
	mov.b32 	%r35, 4;
	mov.u32 	%r34, %r32;
$L__BB2_5:
	setp.ge.s32 	%p3, %r34, %r23;
	@%p3 bra 	$L__BB2_7;
	cvt.rn.f32.s32 	%f33, %r34;
	mul.f32 	%f34, %f1, %f33;
	sin.approx.f32 	%f35, %f34;
	cos.approx.f32 	%f36, %f34;
	ld.shared.v2.f32 	{%f37, %f38}, [%r33+-40];
	fma.rn.f32 	%f39, %f37, %f36, %f119;
	neg.f32 	%f40, %f38;
	fma.rn.f32 	%f119, %f40, %f35, %f39;
$L__BB2_7:
	add.s32 	%r10, %r34, 1;
	setp.ge.s32 	%p4, %r10, %r23;
	@%p4 bra 	$L__BB2_9;
	cvt.rn.f32.s32 	%f41, %r10;
	mul.f32 	%f42, %f1, %f41;
	sin.approx.f32 	%f43, %f42;
	cos.approx.f32 	%f44, %f42;
	ld.shared.v2.f32 	{%f45, %f46}, [%r33+-32];
	fma.rn.f32 	%f47, %f45, %f44, %f119;
	neg.f32 	%f48, %f46;
	fma.rn.f32 	%f119, %f48, %f43, %f47;
$L__BB2_9:
	add.s32 	%r11, %r34, 2;
	setp.ge.s32 	%p5, %r11, %r23;
	@%p5 bra 	$L__BB2_11;
	cvt.rn.f32.s32 	%f49, %r11;
	mul.f32 	%f50, %f1, %f49;
	sin.approx.f32 	%f51, %f50;
	cos.approx.f32 	%f52, %f50;
	ld.shared.v2.f32 	{%f53, %f54}, [%r33+-24];
	fma.rn.f32 	%f55, %f53, %f52, %f119;
	neg.f32 	%f56, %f54;
	fma.rn.f32 	%f119, %f56, %f51, %f55;
$L__BB2_11:
	add.s32 	%r12, %r34, 3;
	setp.ge.s32 	%p6, %r12, %r23;
	@%p6 bra 	$L__BB2_13;
	cvt.rn.f32.s32 	%f57, %r12;
	mul.f32 	%f58, %f1, %f57;
	sin.approx.f32 	%f59, %f58;
	cos.approx.f32 	%f60, %f58;
	ld.shared.v2.f32 	{%f61, %f62}, [%r33+-16];
	fma.rn.f32 	%f63, %f61, %f60, %f119;
	neg.f32 	%f64, %f62;
	fma.rn.f32 	%f119, %f64, %f59, %f63;
$L__BB2_13:
	add.s32 	%r13, %r34, 4;
	setp.ge.s32 	%p7, %r13, %r23;
	@%p7 bra 	$L__BB2_15;
	cvt.rn.f32.s32 	%f65, %r13;
	mul.f32 	%f66, %f1, %f65;
	sin.approx.f32 	%f67, %f66;
	cos.approx.f32 	%f68, %f66;
	ld.shared.v2.f32 	{%f69, %f70}, [%r33+-8];
	fma.rn.f32 	%f71, %f69, %f68, %f119;
	neg.f32 	%f72, %f70;
	fma.rn.f32 	%f119, %f72, %f67, %f71;
$L__BB2_15:
	add.s32 	%r14, %r34, 5;
	setp.ge.s32 	%p8, %r14, %r23;
	@%p8 bra 	$L__BB2_17;
	cvt.rn.f32.s32 	%f73, %r14;
	mul.f32 	%f74, %f1, %f73;
	sin.approx.f32 	%f75, %f74;
	cos.approx.f32 	%f76, %f74;
	ld.shared.v2.f32 	{%f77, %f78}, [%r33];
	fma.rn.f32 	%f79, %f77, %f76, %f119;
	neg.f32 	%f80, %f78;
	fma.rn.f32 	%f119, %f80, %f75, %f79;
$L__BB2_17:
	add.s32 	%r15, %r34, 6;
	setp.ge.s32 	%p9, %r15, %r23;
	@%p9 bra 	$L__BB2_19;
	cvt.rn.f32.s32 	%f81, %r15;
	mul.f32 	%f82, %f1, %f81;
	sin.approx.f32 	%f83, %f82;
	cos.approx.f32 	%f84, %f82;
	ld.shared.v2.f32 	{%f85, %f86}, [%r33+8];
	fma.rn.f32 	%f87, %f85, %f84, %f119;
	neg.f32 	%f88, %f86;
	fma.rn.f32 	%f119, %f88, %f83, %f87;
$L__BB2_19:
	add.s32 	%r16, %r34, 7;
	setp.ge.s32 	%p10, %r16, %r23;
	@%p10 bra 	$L__BB2_21;
	cvt.rn.f32.s32 	%f89, %r16;
	mul.f32 	%f90, %f1, %f89;
	sin.approx.f32 	%f91, %f90;
	cos.approx.f32 	%f92, %f90;
	ld.shared.v2.f32 	{%f93, %f94}, [%r33+16];
	fma.rn.f32 	%f95, %f93, %f92, %f119;
	neg.f32 	%f96, %f94;
	fma.rn.f32 	%f119, %f96, %f91, %f95;
$L__BB2_21:
	add.s32 	%r17, %r34, 8;
	setp.ge.s32 	%p11, %r17, %r23;
	@%p11 bra 	$L__BB2_23;
	cvt.rn.f32.s32 	%f97, %r17;
	mul.f32 	%f98, %f1, %f97;
	sin.approx.f32 	%f99, %f98;
	cos.approx.f32 	%f100, %f98;
	ld.shared.v2.f32 	{%f101, %f102}, [%r33+24];
	fma.rn.f32 	%f103, %f101, %f100, %f119;
	neg.f32 	%f104, %f102;
	fma.rn.f32 	%f119, %f104, %f99, %f103;
$L__BB2_23:
	add.s32 	%r18, %r34, 9;
	setp.ge.s32 	%p12, %r18, %r23;
	@%p12 bra 	$L__BB2_25;
	cvt.rn.f32.s32 	%f105, %r18;
	mul.f32 	%f106, %f1, %f105;
	sin.approx.f32 	%f107, %f106;
	cos.approx.f32 	%f108, %f106;
	ld.shared.v2.f32 	{%f109, %f110}, [%r33+32];
	fma.rn.f32 	%f111, %f109, %f108, %f119;
	neg.f32 	%f112, %f110;
	fma.rn.f32 	%f119, %f112, %f107, %f111;
$L__BB2_25:
	add.s32 	%r19, %r35, 10;
	add.s32 	%r31, %r35, 6;
	add.s32 	%r34, %r34, 10;
	add.s32 	%r33, %r33, 80;
	setp.lt.u32 	%p13, %r31, %r2;
	mov.u32 	%r35, %r19;
	@%p13 bra 	$L__BB2_5;
	bar.sync 	0;
	add.s32 	%r32, %r32, %r2;
	setp.lt.s32 	%p14, %r32, %r23;
	@%p14 bra 	$L__BB2_2;
$L__BB2_27:
	setp.ge.s32 	%p15, %r3, %r23;
	@%p15 bra 	$L__BB2_29;
	cvt.rn.f32.s32 	%f113, %r23;
	div.rn.f32 	%f114, %f119, %f113;
	cvta.to.global.u64 	%rd6, %rd3;
	mul.wide.s32 	%rd7, %r3, 4;
	add.s64 	%rd8, %rd6, %rd7;
	st.global.f32 	[%rd8], %f114;
$L__BB2_29:
	ret;

}


// ===== COMPILED SASS (sm_100) =====

	.target	sm_100

	.elftype	@"ET_EXEC"


//--------------------- .note.nv.tkinfo           --------------------------
	.section	.note.nv.tkinfo,"",@"SHT_NOTE"
	.sectionflags	@"SHF_NOTE_NV_TKINFO"
	.tkinfo
        /*0018*/ 	.word	0x00000002
        /*0030*/ 	.string	""
        /*0030*/ 	.string	"ptxas"
        /*0030*/ 	.string	"Cuda compilation tools, release 13.0, V13.0.88"
        /*0030*/ 	.string	"Build cuda_13.0.r13.0/compiler.36424714_0"
        /*0030*/ 	.string	"-arch sm_100 -m 64 "



//--------------------- .note.nv.cuinfo           --------------------------
	.section	.note.nv.cuinfo,"",@"SHT_NOTE"
	.sectionflags	@"SHF_NOTE_NV_CUINFO"
        /*0018*/ 	.short	0x0002
        /*001a*/ 	.short	0x0064
        /*001c*/ 	.short	0x0082
	.zero		2


//--------------------- .nv.info                  --------------------------
	.section	.nv.info,"",@"SHT_CUDA_INFO"
	.align	4


	//----- nvinfo : EIATTR_REGCOUNT
	.align		4
        /*0000*/ 	.byte	0x04, 0x2f
        /*0002*/ 	.short	(.L_1 - .L_0)
	.align		4
.L_0:
        /*0004*/ 	.word	index@(_Z9dftKernelPKfP9Complessoi)
        /*0008*/ 	.word	0x0000001b


	//----- nvinfo : EIATTR_FRAME_SIZE
	.align		4
.L_1:
        /*000c*/ 	.byte	0x04, 0x11
        /*000e*/ 	.short	(.L_3 - .L_2)
	.align		4
.L_2:
        /*0010*/ 	.word	index@($__internal_2_$__cuda_sm20_div_rn_f64_full)
        /*0014*/ 	.word	0x00000000


	//----- nvinfo : EIATTR_FRAME_SIZE
	.align		4
.L_3:
        /*0018*/ 	.byte	0x04, 0x11
        /*001a*/ 	.short	(.L_5 - .L_4)
	.align		4
.L_4:
        /*001c*/ 	.word	index@(_Z9dftKernelPKfP9Complessoi)
        /*0020*/ 	.word	0x00000000


	//----- nvinfo : EIATTR_REGCOUNT
	.align		4
.L_5:
        /*0024*/ 	.byte	0x04, 0x2f
        /*0026*/ 	.short	(.L_7 - .L_6)
	.align		4
.L_6:
        /*0028*/ 	.word	index@(_Z6filtroP9Complessoiii)
        /*002c*/ 	.word	0x0000000e


	//----- nvinfo : EIATTR_FRAME_SIZE
	.align		4
.L_7:
        /*0030*/ 	.byte	0x04, 0x11
        /*0032*/ 	.short	(.L_9 - .L_8)
	.align		4
.L_8:
        /*0034*/ 	.word	index@(_Z6filtroP9Complessoiii)
        /*0038*/ 	.word	0x00000000


	//----- nvinfo : EIATTR_REGCOUNT
	.align		4
.L_9:
        /*003c*/ 	.byte	0x04, 0x2f
        /*003e*/ 	.short	(.L_11 - .L_10)
	.align		4
.L_10:
        /*0040*/ 	.word	index@(_Z10idftKernelPK9ComplessoPfi)
        /*0044*/ 	.word	0x0000001b


	//----- nvinfo : EIATTR_FRAME_SIZE
	.align		4
.L_11:
        /*0048*/ 	.byte	0x04, 0x11
        /*004a*/ 	.short	(.L_13 - .L_12)
	.align		4
.L_12:
        /*004c*/ 	.word	index@($__internal_1_$__cuda_sm3x_div_rn_noftz_f32_slowpath)
        /*0050*/ 	.word	0x00000000


	//----- nvinfo : EIATTR_FRAME_SIZE
	.align		4
.L_13:
        /*0054*/ 	.byte	0x04, 0x11
        /*0056*/ 	.short	(.L_15 - .L_14)
	.align		4
.L_14:
        /*0058*/ 	.word	index@($__internal_0_$__cuda_sm20_div_rn_f64_full)
        /*005c*/ 	.word	0x00000000


	//----- nvinfo : EIATTR_FRAME_SIZE
	.align		4
.L_15:
        /*0060*/ 	.byte	0x04, 0x11
        /*0062*/ 	.short	(.L_17 - .L_16)
	.align		4
.L_16:
        /*0064*/ 	.word	index@(_Z10idftKernelPK9ComplessoPfi)
        /*0068*/ 	.word	0x00000000


	//----- nvinfo : EIATTR_MIN_STACK_SIZE
	.align		4
.L_17:
        /*006c*/ 	.byte	0x04, 0x12
        /*006e*/ 	.short	(.L_19 - .L_18)
	.align		4
.L_18:
        /*0070*/ 	.word	index@(_Z10idftKernelPK9ComplessoPfi)
        /*0074*/ 	.word	0x00000000


	//----- nvinfo : EIATTR_MIN_STACK_SIZE
	.align		4
.L_19:
        /*0078*/ 	.byte	0x04, 0x12
        /*007a*/ 	.short	(.L_21 - .L_20)
	.align		4
.L_20:
        /*007c*/ 	.word	index@(_Z6filtroP9Complessoiii)
        /*0080*/ 	.word	0x00000000


	//----- nvinfo : EIATTR_MIN_STACK_SIZE
	.align		4
.L_21:
        /*0084*/ 	.byte	0x04, 0x12
        /*0086*/ 	.short	(.L_23 - .L_22)
	.align		4
.L_22:
        /*0088*/ 	.word	index@(_Z9dftKernelPKfP9Complessoi)
        /*008c*/ 	.word	0x00000000
.L_23:


//--------------------- .nv.compat                --------------------------
	.section	.nv.compat,"",@"SHT_CUDA_COMPAT_INFO"
	.align	4
        /*0000*/ 	.byte	0x02, 0x09, 0x00, 0x00, 0x02, 0x02, 0x01, 0x00, 0x02, 0x05, 0x05, 0x00, 0x03, 0x07, 0x01, 0x01
        /*0010*/ 	.byte	0x02, 0x03, 0x00, 0x00, 0x02, 0x06, 0x01, 0x00, 0x04, 0x0b, 0x08, 0x00, 0x01, 0x00, 0x00, 0x00
        /*0020*/ 	.byte	0x00, 0x00, 0x00, 0x00


//--------------------- .nv.info._Z10idftKernelPK9ComplessoPfi --------------------------
	.section	.nv.info._Z10idftKernelPK9ComplessoPfi,"",@"SHT_CUDA_INFO"
	.sectionflags	@""
	.align	4


	//----- nvinfo : EIATTR_CUDA_API_VERSION
	.align		4
        /*0000*/ 	.byte	0x04, 0x37
        /*0002*/ 	.short	(.L_25 - .L_24)
.L_24:
        /*0004*/ 	.word	0x00000082


	//----- nvinfo : EIATTR_KPARAM_INFO
	.align		4
.L_25:
        /*0008*/ 	.byte	0x04, 0x17
        /*000a*/ 	.short	(.L_27 - .L_26)
.L_26:
        /*000c*/ 	.word	0x00000000
        /*0010*/ 	.short	0x0002
        /*0012*/ 	.short	0x0010
        /*0014*/ 	.byte	0x00, 0xf0, 0x11, 0x00


	//----- nvinfo : EIATTR_KPARAM_INFO
	.align		4
.L_27:
        /*0018*/ 	.byte	0x04, 0x17
        /*001a*/ 	.short	(.L_29 - .L_28)
.L_28:
        /*001c*/ 	.word	0x00000000
        /*0020*/ 	.short	0x0001
        /*0022*/ 	.short	0x0008
        /*0024*/ 	.byte	0x00, 0xf5, 0x21, 0x00


	//----- nvinfo : EIATTR_KPARAM_INFO
	.align		4
.L_29:
        /*0028*/ 	.byte	0x04, 0x17
        /*002a*/ 	.short	(.L_31 - .L_30)
.L_30:
        /*002c*/ 	.word	0x00000000
        /*0030*/ 	.short	0x0000
        /*0032*/ 	.short	0x0000
        /*0034*/ 	.byte	0x00, 0xf5, 0x21, 0x00


	//----- nvinfo : EIATTR_SPARSE_MMA_MASK
	.align		4
.L_31:
        /*0038*/ 	.byte	0x03, 0x50
        /*003a*/ 	.short	0x0000


	//----- nvinfo : EIATTR_MAXREG_COUNT
	.align		4
        /*003c*/ 	.byte	0x03, 0x1b
        /*003e*/ 	.short	0x00ff


	//----- nvinfo : EIATTR_NUM_BARRIERS
	.align		4
        /*0040*/ 	.byte	0x02, 0x4c
        /*0042*/ 	.byte	0x01
	.zero		1


	//----- nvinfo : EIATTR_MERCURY_ISA_VERSION
	.align		4
        /*0044*/ 	.byte	0x03, 0x5f
        /*0046*/ 	.short	0x0101


	//----- nvinfo : EIATTR_VRC_CTA_INIT_COUNT
	.align		4
        /*0048*/ 	.byte	0x02, 0x4a
	.zero		1
	.zero		1


	//----- nvinfo : EIATTR_EXIT_INSTR_OFFSETS
	.align		4
        /*004c*/ 	.byte	0x04, 0x1c
        /*004e*/ 	.short	(.L_33 - .L_32)


	//   ....[0]....
.L_32:
        /*0050*/ 	.word	0x00000b00


	//   ....[1]....
        /*0054*/ 	.word	0x00000c30


	//----- nvinfo : EIATTR_CRS_STACK_SIZE
	.align		4
.L_33:
        /*0058*/ 	.byte	0x04, 0x1e
        /*005a*/ 	.short	(.L_35 - .L_34)
.L_34:
        /*005c*/ 	.word	0x00000000


	//----- nvinfo : EIATTR_CBANK_PARAM_SIZE
	.align		4
.L_35:
        /*0060*/ 	.byte	0x03, 0x19
        /*0062*/ 	.short	0x0014


	//----- nvinfo : EIATTR_PARAM_CBANK
	.align		4
        /*0064*/ 	.byte	0x04, 0x0a
        /*0066*/ 	.short	(.L_37 - .L_36)
	.align		4
.L_36:
        /*0068*/ 	.word	index@(.nv.constant0._Z10idftKernelPK9ComplessoPfi)
        /*006c*/ 	.short	0x0380
        /*006e*/ 	.short	0x0014


	//----- nvinfo : EIATTR_SW_WAR
	.align		4
.L_37:
        /*0070*/ 	.byte	0x04, 0x36
        /*0072*/ 	.short	(.L_39 - .L_38)
.L_38:
        /*0074*/ 	.word	0x00000008
.L_39:


//--------------------- .nv.info._Z6filtroP9Complessoiii --------------------------
	.section	.nv.info._Z6filtroP9Complessoiii,"",@"SHT_CUDA_INFO"
	.sectionflags	@""
	.align	4


	//----- nvinfo : EIATTR_CUDA_API_VERSION
	.align		4
        /*0000*/ 	.byte	0x04, 0x37
        /*0002*/ 	.short	(.L_41 - .L_40)
.L_40:
        /*0004*/ 	.word	0x00000082


	//----- nvinfo : EIATTR_KPARAM_INFO
	.align		4
.L_41:
        /*0008*/ 	.byte	0x04, 0x17
        /*000a*/ 	.short	(.L_43 - .L_42)
.L_42:
        /*000c*/ 	.word	0x00000000
        /*0010*/ 	.short	0x0003
        /*0012*/ 	.short	0x0010
        /*0014*/ 	.byte	0x00, 0xf0, 0x11, 0x00


	//----- nvinfo : EIATTR_KPARAM_INFO
	.align		4
.L_43:
        /*0018*/ 	.byte	0x04, 0x17
        /*001a*/ 	.short	(.L_45 - .L_44)
.L_44:
        /*001c*/ 	.word	0x00000000
        /*0020*/ 	.short	0x0002
        /*0022*/ 	.short	0x000c
        /*0024*/ 	.byte	0x00, 0xf0, 0x11, 0x00


	//----- nvinfo : EIATTR_KPARAM_INFO
	.align		4
.L_45:
        /*0028*/ 	.byte	0x04, 0x17
        /*002a*/ 	.short	(.L_47 - .L_46)
.L_46:
        /*002c*/ 	.word	0x00000000
        /*0030*/ 	.short	0x0001
        /*0032*/ 	.short	0x0008
        /*0034*/ 	.byte	0x00, 0xf0, 0x11, 0x00


	//----- nvinfo : EIATTR_KPARAM_INFO
	.align		4
.L_47:
        /*0038*/ 	.byte	0x04, 0x17
        /*003a*/ 	.short	(.L_49 - .L_48)
.L_48:
        /*003c*/ 	.word	0x00000000
        /*0040*/ 	.short	0x0000
        /*0042*/ 	.short	0x0000
        /*0044*/ 	.byte	0x00, 0xf5, 0x21, 0x00


	//----- nvinfo : EIATTR_SPARSE_MMA_MASK
	.align		4
.L_49:
        /*0048*/ 	.byte	0x03, 0x50
        /*004a*/ 	.short	0x0000


	//----- nvinfo : EIATTR_MAXREG_COUNT
	.align		4
        /*004c*/ 	.byte	0x03, 0x1b
        /*004e*/ 	.short	0x00ff


	//----- nvinfo : EIATTR_MERCURY_ISA_VERSION
	.align		4
        /*0050*/ 	.byte	0x03, 0x5f
        /*0052*/ 	.short	0x0101


	//----- nvinfo : EIATTR_VRC_CTA_INIT_COUNT
	.align		4
        /*0054*/ 	.byte	0x02, 0x4a
	.zero		1
	.zero		1


	//----- nvinfo : EIATTR_EXIT_INSTR_OFFSETS
	.align		4
        /*0058*/ 	.byte	0x04, 0x1c
        /*005a*/ 	.short	(.L_51 - .L_50)


	//   ....[0]....
.L_50:
        /*005c*/ 	.word	0x00000070


	//   ....[1]....
        /*0060*/ 	.word	0x00000250


	//   ....[2]....
        /*0064*/ 	.word	0x000002a0


	//----- nvinfo : EIATTR_CBANK_PARAM_SIZE
	.align		4
.L_51:
        /*0068*/ 	.byte	0x03, 0x19
        /*006a*/ 	.short	0x0014


	//----- nvinfo : EIATTR_PARAM_CBANK
	.align		4
        /*006c*/ 	.byte	0x04, 0x0a
        /*006e*/ 	.short	(.L_53 - .L_52)
	.align		4
.L_52:
        /*0070*/ 	.word	index@(.nv.constant0._Z6filtroP9Complessoiii)
        /*0074*/ 	.short	0x0380
        /*0076*/ 	.short	0x0014


	//----- nvinfo : EIATTR_SW_WAR
	.align		4
.L_53:
        /*0078*/ 	.byte	0x04, 0x36
        /*007a*/ 	.short	(.L_55 - .L_54)
.L_54:
        /*007c*/ 	.word	0x00000008
.L_55:


//--------------------- .nv.info._Z9dftKernelPKfP9Complessoi --------------------------
	.section	.nv.info._Z9dftKernelPKfP9Complessoi,"",@"SHT_CUDA_INFO"
	.sectionflags	@""
	.align	4


	//----- nvinfo : EIATTR_CUDA_API_VERSION
	.align		4
        /*0000*/ 	.byte	0x04, 0x37
        /*0002*/ 	.short	(.L_57 - .L_56)
.L_56:
        /*0004*/ 	.word	0x00000082


	//----- nvinfo : EIATTR_KPARAM_INFO
	.align		4
.L_57:
        /*0008*/ 	.byte	0x04, 0x17
        /*000a*/ 	.short	(.L_59 - .L_58)
.L_58:
        /*000c*/ 	.word	0x00000000
        /*0010*/ 	.short	0x0002
        /*0012*/ 	.short	0x0010
        /*0014*/ 	.byte	0x00, 0xf0, 0x11, 0x00


	//----- nvinfo : EIATTR_KPARAM_INFO
	.align		4
.L_59:
        /*0018*/ 	.byte	0x04, 0x17
        /*001a*/ 	.short	(.L_61 - .L_60)
.L_60:
        /*001c*/ 	.word	0x00000000
        /*0020*/ 	.short	0x0001
        /*0022*/ 	.short	0x0008
        /*0024*/ 	.byte	0x00, 0xf5, 0x21, 0x00


	//----- nvinfo : EIATTR_KPARAM_INFO
	.align		4
.L_61:
        /*0028*/ 	.byte	0x04, 0x17
        /*002a*/ 	.short	(.L_63 - .L_62)
.L_62:
        /*002c*/ 	.word	0x00000000
        /*0030*/ 	.short	0x0000
        /*0032*/ 	.short	0x0000
        /*0034*/ 	.byte	0x00, 0xf5, 0x21, 0x00


	//----- nvinfo : EIATTR_SPARSE_MMA_MASK
	.align		4
.L_63:
        /*0038*/ 	.byte	0x03, 0x50
        /*003a*/ 	.short	0x0000


	//----- nvinfo : EIATTR_MAXREG_COUNT
	.align		4
        /*003c*/ 	.byte	0x03, 0x1b
        /*003e*/ 	.short	0x00ff


	//----- nvinfo : EIATTR_NUM_BARRIERS
	.align		4
        /*0040*/ 	.byte	0x02, 0x4c
        /*0042*/ 	.byte	0x01
	.zero		1


	//----- nvinfo : EIATTR_MERCURY_ISA_VERSION
	.align		4
        /*0044*/ 	.byte	0x03, 0x5f
        /*0046*/ 	.short	0x0101


	//----- nvinfo : EIATTR_VRC_CTA_INIT_COUNT
	.align		4
        /*0048*/ 	.byte	0x02, 0x4a
	.zero		1
	.zero		1


	//----- nvinfo : EIATTR_EXIT_INSTR_OFFSETS
	.align		4
        /*004c*/ 	.byte	0x04, 0x1c
        /*004e*/ 	.short	(.L_65 - .L_64)


	//   ....[0]....
.L_64:
        /*0050*/ 	.word	0x00000b30


	//   ....[1]....
        /*0054*/ 	.word	0x00000b70


	//----- nvinfo : EIATTR_CRS_STACK_SIZE
	.align		4
.L_65:
        /*0058*/ 	.byte	0x04, 0x1e
        /*005a*/ 	.short	(.L_67 - .L_66)
.L_66:
        /*005c*/ 	.word	0x00000000


	//----- nvinfo : EIATTR_CBANK_PARAM_SIZE
	.align		4
.L_67:
        /*0060*/ 	.byte	0x03, 0x19
        /*0062*/ 	.short	0x0014


	//----- nvinfo : EIATTR_PARAM_CBANK
	.align		4
        /*0064*/ 	.byte	0x04, 0x0a
        /*0066*/ 	.short	(.L_69 - .L_68)
	.align		4
.L_68:
        /*0068*/ 	.word	index@(.nv.constant0._Z9dftKernelPKfP9Complessoi)
        /*006c*/ 	.short	0x0380
        /*006e*/ 	.short	0x0014


	//----- nvinfo : EIATTR_SW_WAR
	.align		4
.L_69:
        /*0070*/ 	.byte	0x04, 0x36
        /*0072*/ 	.short	(.L_71 - .L_70)
.L_70:
        /*0074*/ 	.word	0x00000008
.L_71:


//--------------------- .nv.callgraph             --------------------------
	.section	.nv.callgraph,"",@"SHT_CUDA_CALLGRAPH"
	.align	4
	.sectionentsize	8
	.align		4
        /*0000*/ 	.word	0x00000000
	.align		4
        /*0004*/ 	.word	0xffffffff
	.align		4
        /*0008*/ 	.word	0x00000000
	.align		4
        /*000c*/ 	.word	0xfffffffe
	.align		4
        /*0010*/ 	.word	0x00000000
	.align		4
        /*0014*/ 	.word	0xfffffffd
	.align		4
        /*0018*/ 	.word	0x00000000
	.align		4
        /*001c*/ 	.word	0xfffffffc


//--------------------- .text._Z10idftKernelPK9ComplessoPfi --------------------------
	.section	.text._Z10idftKernelPK9ComplessoPfi,"ax",@progbits
	.align	128
        .global         _Z10idftKernelPK9ComplessoPfi
        .type           _Z10idftKernelPK9ComplessoPfi,@function
        .size           _Z10idftKernelPK9ComplessoPfi,(.L_x_59 - _Z10idftKernelPK9ComplessoPfi)
        .other          _Z10idftKernelPK9ComplessoPfi,@"STO_CUDA_ENTRY STV_DEFAULT"
_Z10idftKernelPK9ComplessoPfi:
.text._Z10idftKernelPK9ComplessoPfi:
[----:B------:R-:W-:Y:S01]  /*0000*/  LDC R1, c[0x0][0x37c] ;  /* 0x0000df00ff017b82 */ /* 0x000fe20000000800 */
[----:B------:R-:W0:Y:S01]  /*0010*/  LDCU UR4, c[0x0][0x390] ;  /* 0x00007200ff0477ac */ /* 0x000e220008000800 */
[----:B------:R-:W1:Y:S06]  /*0020*/  S2R R0, SR_TID.X ;  /* 0x0000000000007919 */ /* 0x000e6c0000002100 */
[----:B------:R-:W1:Y:S01]  /*0030*/  LDC R5, c[0x0][0x360] ;  /* 0x0000d800ff057b82 */ /* 0x000e620000000800 */
[----:B------:R-:W-:Y:S01]  /*0040*/  IMAD.MOV.U32 R2, RZ, RZ, 0x1 ;  /* 0x00000001ff027424 */ /* 0x000fe200078e00ff */
[----:B------:R-:W-:Y:S01]  /*0050*/  UMOV UR5, 0x401921fb ;  /* 0x401921fb00057882 */ /* 0x000fe20000000000 */
[----:B------:R-:W-:Y:S01]  /*0060*/  BSSY.RECONVERGENT B0, `(.L_x_0) ;  /* 0x0000016000007945 */ /* 0x000fe20003800200 */
[----:B0-----:R-:W0:Y:S04]  /*0070*/  I2F.F64 R6, UR4 ;  /* 0x0000000400067d12 */ /* 0x001e280008201c00 */
[----:B------:R-:W1:Y:S04]  /*0080*/  S2UR UR4, SR_CTAID.X ;  /* 0x00000000000479c3 */ /* 0x000e680000002500 */
[----:B0-----:R-:W0:Y:S01]  /*0090*/  MUFU.RCP64H R3, R7 ;  /* 0x0000000700037308 */ /* 0x001e220000001800 */
[----:B-1----:R-:W-:Y:S01]  /*00a0*/  IMAD R4, R5, UR4, R0 ;  /* 0x0000000405047c24 */ /* 0x002fe2000f8e0200 */
[----:B------:R-:W-:Y:S01]  /*00b0*/  UMOV UR4, 0x54442d18 ;  /* 0x54442d1800047882 */ /* 0x000fe20000000000 */
[----:B0-----:R-:W-:-:S08]  /*00c0*/  DFMA R8, -R6, R2, 1 ;  /* 0x3ff000000608742b */ /* 0x001fd00000000102 */
[----:B------:R-:W-:Y:S02]  /*00d0*/  DFMA R10, R8, R8, R8 ;  /* 0x00000008080a722b */ /* 0x000fe40000000008 */
[----:B------:R-:W0:Y:S06]  /*00e0*/  I2F.F64 R8, R4 ;  /* 0x0000000400087312 */ /* 0x000e2c0000201c00 */
[----:B------:R-:W-:-:S08]  /*00f0*/  DFMA R10, R2, R10, R2 ;  /* 0x0000000a020a722b */ /* 0x000fd00000000002 */
[----:B------:R-:W-:Y:S02]  /*0100*/  DFMA R2, -R6, R10, 1 ;  /* 0x3ff000000602742b */ /* 0x000fe4000000010a */
[----:B0-----:R-:W-:-:S06]  /*0110*/  DMUL R8, R8, UR4 ;  /* 0x0000000408087c28 */ /* 0x001fcc0008000000 */
[----:B------:R-:W-:-:S04]  /*0120*/  DFMA R2, R10, R2, R10 ;  /* 0x000000020a02722b */ /* 0x000fc8000000000a */
[----:B------:R-:W-:-:S04]  /*0130*/  FSETP.GEU.AND P1, PT, |R9|, 6.5827683646048100446e-37, PT ;  /* 0x036000000900780b */ /* 0x000fc80003f2e200 */
[----:B------:R-:W-:-:S08]  /*0140*/  DMUL R10, R8, R2 ;  /* 0x00000002080a7228 */ /* 0x000fd00000000000 */
[----:B------:R-:W-:-:S08]  /*0150*/  DFMA R12, -R6, R10, R8 ;  /* 0x0000000a060c722b */ /* 0x000fd00000000108 */
[----:B------:R-:W-:-:S10]  /*0160*/  DFMA R2, R2, R12, R10 ;  /* 0x0000000c0202722b */ /* 0x000fd4000000000a */
[----:B------:R-:W-:-:S05]  /*0170*/  FFMA R10, RZ, R7, R3 ;  /* 0x00000007ff0a7223 */ /* 0x000fca0000000003 */
[----:B------:R-:W-:-:S13]  /*0180*/  FSETP.GT.AND P0, PT, |R10|, 1.469367938527859385e-39, PT ;  /* 0x001000000a00780b */ /* 0x000fda0003f04200 */
[----:B------:R-:W-:Y:S05]  /*0190*/  @P0 BRA P1, `(.L_x_1) ;  /* 0x0000000000080947 */ /* 0x000fea0000800000 */
[----:B------:R-:W-:-:S07]  /*01a0*/  MOV R12, 0x1c0 ;  /* 0x000001c0000c7802 */ /* 0x000fce0000000f00 */
[----:B------:R-:W-:Y:S05]  /*01b0*/  CALL.REL.NOINC `($__internal_0_$__cuda_sm20_div_rn_f64_full) ;  /* 0x0000000800a07944 */ /* 0x000fea0003c00000 */
.L_x_1:
[----:B------:R-:W-:Y:S05]  /*01c0*/  BSYNC.RECONVERGENT B0 ;  /* 0x0000000000007941 */ /* 0x000fea0003800200 */
.L_x_0:
[----:B------:R-:W0:Y:S01]  /*01d0*/  LDCU UR6, c[0x0][0x390] ;  /* 0x00007200ff0677ac */ /* 0x000e220008000800 */
[----:B------:R-:W-:Y:S01]  /*01e0*/  IMAD.MOV.U32 R7, RZ, RZ, RZ ;  /* 0x000000ffff077224 */ /* 0x000fe200078e00ff */
[----:B------:R-:W1:Y:S01]  /*01f0*/  LDCU.64 UR10, c[0x0][0x358] ;  /* 0x00006b00ff0a77ac */ /* 0x000e620008000a00 */
[----:B0-----:R-:W-:-:S09]  /*0200*/  UISETP.GE.AND UP0, UPT, UR6, 0x1, UPT ;  /* 0x000000010600788c */ /* 0x001fd2000bf06270 */
[----:B-1----:R-:W-:Y:S05]  /*0210*/  BRA.U !UP0, `(.L_x_2) ;  /* 0x0000000908347547 */ /* 0x002fea000b800000 */
[----:B------:R-:W0:Y:S01]  /*0220*/  S2UR UR5, SR_CgaCtaId ;  /* 0x00000000000579c3 */ /* 0x000e220000008800 */
[----:B------:R1:W2:Y:S01]  /*0230*/  F2F.F32.F64 R6, R2 ;  /* 0x0000000200067310 */ /* 0x0002a20000301000 */
[----:B------:R-:W-:Y:S01]  /*0240*/  UMOV UR4, 0x400 ;  /* 0x0000040000047882 */ /* 0x000fe20000000000 */
[----:B------:R-:W-:Y:S02]  /*0250*/  IMAD.MOV.U32 R7, RZ, RZ, RZ ;  /* 0x000000ffff077224 */ /* 0x000fe400078e00ff */
[----:B------:R-:W-:Y:S01]  /*0260*/  IMAD.MOV.U32 R8, RZ, RZ, RZ ;  /* 0x000000ffff087224 */ /* 0x000fe200078e00ff */
[----:B0-----:R-:W-:-:S06]  /*0270*/  ULEA UR4, UR5, UR4, 0x18 ;  /* 0x0000000405047291 */ /* 0x001fcc000f8ec0ff */
[----:B-12---:R-:W-:-:S07]  /*0280*/  LEA R9, R0, UR4, 0x3 ;  /* 0x0000000400097c11 */ /* 0x006fce000f8e18ff */
.L_x_14:
[----:B------:R-:W0:Y:S01]  /*0290*/  LDCU UR5, c[0x0][0x390] ;  /* 0x00007200ff0577ac */ /* 0x000e220008000800 */
[----:B------:R-:W-:Y:S01]  /*02a0*/  IMAD.IADD R11, R0, 0x1, R8 ;  /* 0x00000001000b7824 */ /* 0x000fe200078e0208 */
[----:B------:R-:W-:Y:S01]  /*02b0*/  CS2R R12, SRZ ;  /* 0x00000000000c7805 */ /* 0x000fe2000001ff00 */
[----:B------:R-:W1:Y:S03]  /*02c0*/  LDCU UR6, c[0x0][0x390] ;  /* 0x00007200ff0677ac */ /* 0x000e660008000800 */
[----:B0-----:R-:W-:-:S13]  /*02d0*/  ISETP.GE.AND P0, PT, R11, UR5, PT ;  /* 0x000000050b007c0c */ /* 0x001fda000bf06270 */
[----:B------:R-:W0:Y:S02]  /*02e0*/  @!P0 LDC.64 R2, c[0x0][0x380] ;  /* 0x0000e000ff028b82 */ /* 0x000e240000000a00 */
[----:B0-----:R-:W-:-:S05]  /*02f0*/  @!P0 IMAD.WIDE R2, R11, 0x8, R2 ;  /* 0x000000080b028825 */ /* 0x001fca00078e0202 */
[----:B------:R-:W2:Y:S01]  /*0300*/  @!P0 LDG.E.64 R12, desc[UR10][R2.64] ;  /* 0x0000000a020c8981 */ /* 0x000ea2000c1e1b00 */
[----:B------:R-:W-:Y:S01]  /*0310*/  IMAD.MOV.U32 R10, RZ, RZ, R8 ;  /* 0x000000ffff0a7224 */ /* 0x000fe200078e0008 */
[----:B------:R-:W-:Y:S01]  /*0320*/  UIADD3 UR7, UPT, UPT, UR4, 0x28, URZ ;  /* 0x0000002804077890 */ /* 0x000fe2000fffe0ff */
[----:B------:R-:W-:Y:S01]  /*0330*/  UMOV UR5, 0x4 ;  /* 0x0000000400057882 */ /* 0x000fe20000000000 */
[----:B--2---:R0:W-:Y:S01]  /*0340*/  STS.64 [R9], R12 ;  /* 0x0000000c09007388 */ /* 0x0041e20000000a00 */
[----:B-1----:R-:W-:Y:S09]  /*0350*/  BAR.SYNC.DEFER_BLOCKING 0x0 ;  /* 0x0000000000007b1d */ /* 0x002ff20000010000 */
.L_x_13:
[C---:B------:R-:W-:Y:S01]  /*0360*/  ISETP.GE.AND P0, PT, R10.reuse, UR6, PT ;  /* 0x000000060a007c0c */ /* 0x040fe2000bf06270 */
[C---:B------:R-:W-:Y:S02]  /*0370*/  VIADD R15, R10.reuse, 0x1 ;  /* 0x000000010a0f7836 */ /* 0x040fe40000000000 */
[C---:B------:R-:W-:Y:S02]  /*0380*/  VIADD R14, R10.reuse, 0x2 ;  /* 0x000000020a0e7836 */ /* 0x040fe40000000000 */
[----:B0-----:R-:W-:Y:S01]  /*0390*/  VIADD R13, R10, 0x3 ;  /* 0x000000030a0d7836 */ /* 0x001fe20000000000 */
[----:B------:R-:W-:-:S07]  /*03a0*/  ISETP.GE.AND P1, PT, R15, UR6, PT ;  /* 0x000000060f007c0c */ /* 0x000fce000bf26270 */
[----:B------:R-:W-:Y:S06]  /*03b0*/  @P0 BRA `(.L_x_3) ;  /* 0x0000000000200947 */ /* 0x000fec0003800000 */
[----:B------:R-:W0:Y:S01]  /*03c0*/  LDS.64 R2, [UR7+-0x28] ;  /* 0xffffd807ff027984 */ /* 0x000e220008000a00 */
[----:B------:R-:W-:-:S05]  /*03d0*/  I2FP.F32.S32 R11, R10 ;  /* 0x0000000a000b7245 */ /* 0x000fca0000201400 */
[----:B------:R-:W-:-:S04]  /*03e0*/  FMUL R11, R6, R11 ;  /* 0x0000000b060b7220 */ /* 0x000fc80000400000 */
[----:B------:R-:W-:-:S04]  /*03f0*/  FMUL.RZ R11, R11, 0.15915493667125701904 ;  /* 0x3e22f9830b0b7820 */ /* 0x000fc8000040c000 */
[----:B------:R-:W0:Y:S08]  /*0400*/  MUFU.COS R16, R11 ;  /* 0x0000000b00107308 */ /* 0x000e300000000000 */
[----:B------:R-:W1:Y:S01]  /*0410*/  MUFU.SIN R12, R11 ;  /* 0x0000000b000c7308 */ /* 0x000e620000000400 */
[----:B0-----:R-:W-:-:S04]  /*0420*/  FFMA R7, R16, R2, R7 ;  /* 0x0000000210077223 */ /* 0x001fc80000000007 */
[----:B-1----:R-:W-:-:S07]  /*0430*/  FFMA R7, R12, -R3, R7 ;  /* 0x800000030c077223 */ /* 0x002fce0000000007 */
.L_x_3:
[----:B------:R-:W-:Y:S05]  /*0440*/  @P1 BRA `(.L_x_4) ;  /* 0x0000000000201947 */ /* 0x000fea0003800000 */
        /* <DEDUP_REMOVED lines=8> */
.L_x_4:
[----:B------:R-:W-:Y:S01]  /*04d0*/  ISETP.GE.AND P6, PT, R14, UR6, PT ;  /* 0x000000060e007c0c */ /* 0x000fe2000bfc6270 */
[C---:B------:R-:W-:Y:S01]  /*04e0*/  VIADD R18, R10.reuse, 0x4 ;  /* 0x000000040a127836 */ /* 0x040fe20000000000 */
[----:B------:R-:W-:Y:S01]  /*04f0*/  ISETP.GE.AND P2, PT, R13, UR6, PT ;  /* 0x000000060d007c0c */ /* 0x000fe2000bf46270 */
[C---:B------:R-:W-:Y:S02]  /*0500*/  VIADD R17, R10.reuse, 0x5 ;  /* 0x000000050a117836 */ /* 0x040fe40000000000 */
[C---:B------:R-:W-:Y:S01]  /*0510*/  VIADD R16, R10.reuse, 0x6 ;  /* 0x000000060a107836 */ /* 0x040fe20000000000 */
[----:B------:R-:W-:Y:S01]  /*0520*/  P2R R21, PR, RZ, 0x4 ;  /* 0x00000004ff157803 */ /* 0x000fe20000000000 */
[----:B------:R-:W-:Y:S01]  /*0530*/  VIADD R15, R10, 0x7 ;  /* 0x000000070a0f7836 */ /* 0x000fe20000000000 */
[----:B------:R-:W-:Y:S01]  /*0540*/  ISETP.GE.AND P0, PT, R18, UR6, PT ;  /* 0x0000000612007c0c */ /* 0x000fe2000bf06270 */
[C---:B------:R-:W-:Y:S01]  /*0550*/  VIADD R12, R10.reuse, 0x8 ;  /* 0x000000080a0c7836 */ /* 0x040fe20000000000 */
[----:B------:R-:W-:Y:S01]  /*0560*/  ISETP.GE.AND P1, PT, R17, UR6, PT ;  /* 0x0000000611007c0c */ /* 0x000fe2000bf26270 */
[----:B------:R-:W-:Y:S01]  /*0570*/  VIADD R11, R10, 0x9 ;  /* 0x000000090a0b7836 */ /* 0x000fe20000000000 */
[----:B------:R-:W-:-:S02]  /*0580*/  ISETP.GE.AND P2, PT, R16, UR6, PT ;  /* 0x0000000610007c0c */ /* 0x000fc4000bf46270 */
[----:B------:R-:W-:Y:S02]  /*0590*/  ISETP.GE.AND P3, PT, R15, UR6, PT ;  /* 0x000000060f007c0c */ /* 0x000fe4000bf66270 */
[----:B------:R-:W-:Y:S02]  /*05a0*/  ISETP.GE.AND P4, PT, R12, UR6, PT ;  /* 0x000000060c007c0c */ /* 0x000fe4000bf86270 */
[----:B------:R-:W-:Y:S01]  /*05b0*/  ISETP.GE.AND P5, PT, R11, UR6, PT ;  /* 0x000000060b007c0c */ /* 0x000fe2000bfa6270 */
[----:B------:R-:W-:-:S12]  /*05c0*/  @P6 BRA `(.L_x_5) ;  /* 0x0000000000206947 */ /* 0x000fd80003800000 */
        /* <DEDUP_REMOVED lines=8> */
.L_x_5:
[----:B------:R-:W-:-:S13]  /*0650*/  ISETP.NE.AND P6, PT, R21, RZ, PT ;  /* 0x000000ff1500720c */ /* 0x000fda0003fc5270 */
        /* <DEDUP_REMOVED lines=9> */
.L_x_6:
        /* <DEDUP_REMOVED lines=9> */
.L_x_7:
[----:B------:R-:W-:Y:S05]  /*0780*/  @P1 BRA `(.L_x_8) ;  /* 0x0000000000201947 */ /* 0x000fea0003800000 */
[----:B------:R-:W0:Y:S01]  /*0790*/  LDS.64 R2, [UR7] ;  /* 0x00000007ff027984 */ /* 0x000e220008000a00 */
[----:B------:R-:W-:-:S05]  /*07a0*/  I2FP.F32.S32 R17, R17 ;  /* 0x0000001100117245 */ /* 0x000fca0000201400 */
[----:B------:R-:W-:-:S04]  /*07b0*/  FMUL R17, R6, R17 ;  /* 0x0000001106117220 */ /* 0x000fc80000400000 */
[----:B------:R-:W-:-:S04]  /*07c0*/  FMUL.RZ R17, R17, 0.15915493667125701904 ;  /* 0x3e22f98311117820 */ /* 0x000fc8000040c000 */
[----:B------:R-:W0:Y:S08]  /*07d0*/  MUFU.COS R18, R17 ;  /* 0x0000001100127308 */ /* 0x000e300000000000 */
[----:B------:R-:W1:Y:S01]  /*07e0*/  MUFU.SIN R14, R17 ;  /* 0x00000011000e7308 */ /* 0x000e620000000400 */
[----:B0-----:R-:W-:-:S04]  /*07f0*/  FFMA R7, R18, R2, R7 ;  /* 0x0000000212077223 */ /* 0x001fc80000000007 */
[----:B-1----:R-:W-:-:S07]  /*0800*/  FFMA R7, R14, -R3, R7 ;  /* 0x800000030e077223 */ /* 0x002fce0000000007 */
.L_x_8:
[----:B------:R-:W-:Y:S05]  /*0810*/  @P2 BRA `(.L_x_9) ;  /* 0x0000000000202947 */ /* 0x000fea0003800000 */
[----:B------:R-:W0:Y:S01]  /*0820*/  LDS.64 R2, [UR7+0x8] ;  /* 0x00000807ff027984 */ /* 0x000e220008000a00 */
[----:B------:R-:W-:-:S05]  /*0830*/  I2FP.F32.S32 R13, R16 ;  /* 0x00000010000d7245 */ /* 0x000fca0000201400 */
[----:B------:R-:W-:-:S04]  /*0840*/  FMUL R13, R6, R13 ;  /* 0x0000000d060d7220 */ /* 0x000fc80000400000 */
[----:B------:R-:W-:-:S04]  /*0850*/  FMUL.RZ R13, R13, 0.15915493667125701904 ;  /* 0x3e22f9830d0d7820 */ /* 0x000fc8000040c000 */
[----:B------:R-:W0:Y:S08]  /*0860*/  MUFU.COS R16, R13 ;  /* 0x0000000d00107308 */ /* 0x000e300000000000 */
[----:B------:R-:W1:Y:S01]  /*0870*/  MUFU.SIN R14, R13 ;  /* 0x0000000d000e7308 */ /* 0x000e620000000400 */
[----:B0-----:R-:W-:-:S04]  /*0880*/  FFMA R7, R16, R2, R7 ;  /* 0x0000000210077223 */ /* 0x001fc80000000007 */
[----:B-1----:R-:W-:-:S07]  /*0890*/  FFMA R7, R14, -R3, R7 ;  /* 0x800000030e077223 */ /* 0x002fce0000000007 */
.L_x_9:
        /* <DEDUP_REMOVED lines=9> */
.L_x_10:
        /* <DEDUP_REMOVED lines=9> */
.L_x_11:
        /* <DEDUP_REMOVED lines=9> */
.L_x_12:
[----:B------:R-:W-:Y:S01]  /*0a50*/  UIADD3 UR8, UPT, UPT, UR5, 0x6, URZ ;  /* 0x0000000605087890 */ /* 0x000fe2000fffe0ff */
[----:B------:R-:W-:Y:S01]  /*0a60*/  IADD3 R10, PT, PT, R10, 0xa, RZ ;  /* 0x0000000a0a0a7810 */ /* 0x000fe20007ffe0ff */
[----:B------:R-:W-:Y:S02]  /*0a70*/  UIADD3 UR5, UPT, UPT, UR5, 0xa, URZ ;  /* 0x0000000a05057890 */ /* 0x000fe4000fffe0ff */
[----:B------:R-:W-:Y:S02]  /*0a80*/  UIADD3 UR7, UPT, UPT, UR7, 0x50, URZ ;  /* 0x0000005007077890 */ /* 0x000fe4000fffe0ff */
[----:B------:R-:W-:-:S13]  /*0a90*/  ISETP.LE.U32.AND P0, PT, R5, UR8, PT ;  /* 0x0000000805007c0c */ /* 0x000fda000bf03070 */
[----:B------:R-:W-:Y:S05]  /*0aa0*/  @!P0 BRA `(.L_x_13) ;  /* 0xfffffff8002c8947 */ /* 0x000fea000383ffff */
[----:B------:R-:W-:Y:S01]  /*0ab0*/  IMAD.IADD R8, R5, 0x1, R8 ;  /* 0x0000000105087824 */ /* 0x000fe200078e0208 */
[----:B------:R-:W-:Y:S04]  /*0ac0*/  BAR.SYNC.DEFER_BLOCKING 0x0 ;  /* 0x0000000000007b1d */ /* 0x000fe80000010000 */
[----:B------:R-:W-:-:S13]  /*0ad0*/  ISETP.GE.AND P0, PT, R8, UR6, PT ;  /* 0x0000000608007c0c */ /* 0x000fda000bf06270 */
[----:B------:R-:W-:Y:S05]  /*0ae0*/  @!P0 BRA `(.L_x_14) ;  /* 0xfffffff400e88947 */ /* 0x000fea000383ffff */
.L_x_2:
[----:B------:R-:W-:-:S13]  /*0af0*/  ISETP.GE.AND P0, PT, R4, UR6, PT ;  /* 0x0000000604007c0c */ /* 0x000fda000bf06270 */
[----:B------:R-:W-:Y:S05]  /*0b00*/  @P0 EXIT ;  /* 0x000000000000094d */ /* 0x000fea0003800000 */
[----:B------:R-:W-:Y:S01]  /*0b10*/  I2FP.F32.S32 R6, UR6 ;  /* 0x0000000600067c45 */ /* 0x000fe20008201400 */
[----:B------:R-:W-:Y:S03]  /*0b20*/  BSSY.RECONVERGENT B0, `(.L_x_15) ;  /* 0x000000d000007945 */ /* 0x000fe60003800200 */
[----:B------:R-:W0:Y:S08]  /*0b30*/  MUFU.RCP R3, R6 ;  /* 0x0000000600037308 */ /* 0x000e300000001000 */
[----:B------:R-:W1:Y:S01]  /*0b40*/  FCHK P0, R7, R6 ;  /* 0x0000000607007302 */ /* 0x000e620000000000 */
[----:B0-----:R-:W-:-:S04]  /*0b50*/  FFMA R0, -R6, R3, 1 ;  /* 0x3f80000006007423 */ /* 0x001fc80000000103 */
[----:B------:R-:W-:-:S04]  /*0b60*/  FFMA R0, R3, R0, R3 ;  /* 0x0000000003007223 */ /* 0x000fc80000000003 */
[----:B------:R-:W-:-:S04]  /*0b70*/  FFMA R3, R0, R7, RZ ;  /* 0x0000000700037223 */ /* 0x000fc800000000ff */
[----:B------:R-:W-:-:S04]  /*0b80*/  FFMA R2, -R6, R3, R7 ;  /* 0x0000000306027223 */ /* 0x000fc80000000107 */
[----:B------:R-:W-:Y:S01]  /*0b90*/  FFMA R9, R0, R2, R3 ;  /* 0x0000000200097223 */ /* 0x000fe20000000003 */
[----:B-1----:R-:W-:Y:S06]  /*0ba0*/  @!P0 BRA `(.L_x_16) ;  /* 0x0000000000108947 */ /* 0x002fec0003800000 */
[----:B------:R-:W-:Y:S01]  /*0bb0*/  IMAD.MOV.U32 R3, RZ, RZ, R7 ;  /* 0x000000ffff037224 */ /* 0x000fe200078e0007 */
[----:B------:R-:W-:-:S07]  /*0bc0*/  MOV R2, 0xbe0 ;  /* 0x00000be000027802 */ /* 0x000fce0000000f00 */
[----:B------:R-:W-:Y:S05]  /*0bd0*/  CALL.REL.NOINC `($__internal_1_$__cuda_sm3x_div_rn_noftz_f32_slowpath) ;  /* 0x00000004008c7944 */ /* 0x000fea0003c00000 */
[----:B------:R-:W-:-:S07]  /*0be0*/  IMAD.MOV.U32 R9, RZ, RZ, R0 ;  /* 0x000000ffff097224 */ /* 0x000fce00078e0000 */
.L_x_16:
[----:B------:R-:W-:Y:S05]  /*0bf0*/  BSYNC.RECONVERGENT B0 ;  /* 0x0000000000007941 */ /* 0x000fea0003800200 */
.L_x_15:
[----:B------:R-:W0:Y:S02]  /*0c00*/  LDC.64 R2, c[0x0][0x388] ;  /* 0x0000e200ff027b82 */ /* 0x000e240000000a00 */
[----:B0-----:R-:W-:-:S05]  /*0c10*/  IMAD.WIDE R4, R4, 0x4, R2 ;  /* 0x0000000404047825 */ /* 0x001fca00078e0202 */
[----:B------:R-:W-:Y:S01]  /*0c20*/  STG.E desc[UR10][R4.64], R9 ;  /* 0x0000000904007986 */ /* 0x000fe2000c10190a */
[----:B------:R-:W-:Y:S05]  /*0c30*/  EXIT ;  /* 0x000000000000794d */ /* 0x000fea0003800000 */
        .weak           $__internal_0_$__cuda_sm20_div_rn_f64_full
        .type           $__internal_0_$__cuda_sm20_div_rn_f64_full,@function
        .size           $__internal_0_$__cuda_sm20_div_rn_f64_full,($__internal_1_$__cuda_sm3x_div_rn_noftz_f32_slowpath - $__internal_0_$__cuda_sm20_div_rn_f64_full)
$__internal_0_$__cuda_sm20_div_rn_f64_full:
[C---:B------:R-:W-:Y:S01]  /*0c40*/  FSETP.GEU.AND P0, PT, |R7|.reuse, 1.469367938527859385e-39, PT ;  /* 0x001000000700780b */ /* 0x040fe20003f0e200 */
[----:B------:R-:W-:Y:S01]  /*0c50*/  IMAD.MOV.U32 R10, RZ, RZ, 0x1 ;  /* 0x00000001ff0a7424 */ /* 0x000fe200078e00ff */
[----:B------:R-:W-:Y:S01]  /*0c60*/  LOP3.LUT R2, R7, 0x800fffff, RZ, 0xc0, !PT ;  /* 0x800fffff07027812 */ /* 0x000fe200078ec0ff */
[----:B------:R-:W-:Y:S01]  /*0c70*/  BSSY.RECONVERGENT B1, `(.L_x_17) ;  /* 0x0000055000017945 */ /* 0x000fe20003800200 */
[C---:B------:R-:W-:Y:S02]  /*0c80*/  FSETP.GEU.AND P2, PT, |R9|.reuse, 1.469367938527859385e-39, PT ;  /* 0x001000000900780b */ /* 0x040fe40003f4e200 */
[----:B------:R-:W-:Y:S01]  /*0c90*/  LOP3.LUT R3, R2, 0x3ff00000, RZ, 0xfc, !PT ;  /* 0x3ff0000002037812 */ /* 0x000fe200078efcff */
[----:B------:R-:W-:Y:S01]  /*0ca0*/  IMAD.MOV.U32 R2, RZ, RZ, R6 ;  /* 0x000000ffff027224 */ /* 0x000fe200078e0006 */
[----:B------:R-:W-:Y:S02]  /*0cb0*/  LOP3.LUT R13, R9, 0x7ff00000, RZ, 0xc0, !PT ;  /* 0x7ff00000090d7812 */ /* 0x000fe400078ec0ff */
[----:B------:R-:W-:-:S03]  /*0cc0*/  LOP3.LUT R20, R7, 0x7ff00000, RZ, 0xc0, !PT ;  /* 0x7ff0000007147812 */ /* 0x000fc600078ec0ff */
[----:B------:R-:W-:Y:S01]  /*0cd0*/  @!P0 DMUL R2, R6, 8.98846567431157953865e+307 ;  /* 0x7fe0000006028828 */ /* 0x000fe20000000000 */
[----:B------:R-:W-:-:S03]  /*0ce0*/  ISETP.GE.U32.AND P1, PT, R13, R20, PT ;  /* 0x000000140d00720c */ /* 0x000fc60003f26070 */
[----:B------:R-:W-:Y:S01]  /*0cf0*/  @!P2 LOP3.LUT R18, R7, 0x7ff00000, RZ, 0xc0, !PT ;  /* 0x7ff000000712a812 */ /* 0x000fe200078ec0ff */
[----:B------:R-:W-:Y:S01]  /*0d00*/  @!P2 IMAD.MOV.U32 R22, RZ, RZ, RZ ;  /* 0x000000ffff16a224 */ /* 0x000fe200078e00ff */
[----:B------:R-:W0:Y:S02]  /*0d10*/  MUFU.RCP64H R11, R3 ;  /* 0x00000003000b7308 */ /* 0x000e240000001800 */
[----:B------:R-:W-:Y:S01]  /*0d20*/  @!P2 ISETP.GE.U32.AND P3, PT, R13, R18, PT ;  /* 0x000000120d00a20c */ /* 0x000fe20003f66070 */
[----:B0-----:R-:W-:-:S08]  /*0d30*/  DFMA R14, R10, -R2, 1 ;  /* 0x3ff000000a0e742b */ /* 0x001fd00000000802 */
[----:B------:R-:W-:Y:S01]  /*0d40*/  DFMA R16, R14, R14, R14 ;  /* 0x0000000e0e10722b */ /* 0x000fe2000000000e */
[----:B------:R-:W-:-:S05]  /*0d50*/  IMAD.MOV.U32 R14, RZ, RZ, 0x1ca00000 ;  /* 0x1ca00000ff0e7424 */ /* 0x000fca00078e00ff */
[C---:B------:R-:W-:Y:S02]  /*0d60*/  @!P2 SEL R15, R14.reuse, 0x63400000, !P3 ;  /* 0x634000000e0fa807 */ /* 0x040fe40005800000 */
[----:B------:R-:W-:Y:S01]  /*0d70*/  DFMA R16, R10, R16, R10 ;  /* 0x000000100a10722b */ /* 0x000fe2000000000a */
[----:B------:R-:W-:Y:S01]  /*0d80*/  SEL R11, R14, 0x63400000, !P1 ;  /* 0x634000000e0b7807 */ /* 0x000fe20004800000 */
[----:B------:R-:W-:Y:S01]  /*0d90*/  IMAD.MOV.U32 R10, RZ, RZ, R8 ;  /* 0x000000ffff0a7224 */ /* 0x000fe200078e0008 */
[--C-:B------:R-:W-:Y:S02]  /*0da0*/  @!P2 LOP3.LUT R15, R15, 0x80000000, R9.reuse, 0xf8, !PT ;  /* 0x800000000f0fa812 */ /* 0x100fe400078ef809 */
[----:B------:R-:W-:Y:S02]  /*0db0*/  LOP3.LUT R11, R11, 0x800fffff, R9, 0xf8, !PT ;  /* 0x800fffff0b0b7812 */ /* 0x000fe400078ef809 */
[----:B------:R-:W-:Y:S01]  /*0dc0*/  @!P2 LOP3.LUT R23, R15, 0x100000, RZ, 0xfc, !PT ;  /* 0x001000000f17a812 */ /* 0x000fe200078efcff */
[----:B------:R-:W-:-:S05]  /*0dd0*/  DFMA R18, R16, -R2, 1 ;  /* 0x3ff000001012742b */ /* 0x000fca0000000802 */
[----:B------:R-:W-:Y:S01]  /*0de0*/  @!P2 DFMA R10, R10, 2, -R22 ;  /* 0x400000000a0aa82b */ /* 0x000fe20000000816 */
[----:B------:R-:W-:Y:S02]  /*0df0*/  IMAD.MOV.U32 R23, RZ, RZ, R13 ;  /* 0x000000ffff177224 */ /* 0x000fe400078e000d */
[----:B------:R-:W-:Y:S01]  /*0e00*/  DFMA R16, R16, R18, R16 ;  /* 0x000000121010722b */ /* 0x000fe20000000010 */
[----:B------:R-:W-:Y:S01]  /*0e10*/  IMAD.MOV.U32 R22, RZ, RZ, R20 ;  /* 0x000000ffff167224 */ /* 0x000fe200078e0014 */
[----:B------:R-:W-:-:S04]  /*0e20*/  @!P0 LOP3.LUT R22, R3, 0x7ff00000, RZ, 0xc0, !PT ;  /* 0x7ff0000003168812 */ /* 0x000fc800078ec0ff */
[----:B------:R-:W-:Y:S02]  /*0e30*/  IADD3 R24, PT, PT, R22, -0x1, RZ ;  /* 0xffffffff16187810 */ /* 0x000fe40007ffe0ff */
[----:B------:R-:W-:Y:S01]  /*0e40*/  @!P2 LOP3.LUT R23, R11, 0x7ff00000, RZ, 0xc0, !PT ;  /* 0x7ff000000b17a812 */ /* 0x000fe200078ec0ff */
[----:B------:R-:W-:-:S04]  /*0e50*/  DMUL R18, R16, R10 ;  /* 0x0000000a10127228 */ /* 0x000fc80000000000 */
[----:B------:R-:W-:-:S04]  /*0e60*/  VIADD R15, R23, 0xffffffff ;  /* 0xffffffff170f7836 */ /* 0x000fc80000000000 */
[----:B------:R-:W-:Y:S01]  /*0e70*/  DFMA R20, R18, -R2, R10 ;  /* 0x800000021214722b */ /* 0x000fe2000000000a */
[----:B------:R-:W-:-:S04]  /*0e80*/  ISETP.GT.U32.AND P0, PT, R15, 0x7feffffe, PT ;  /* 0x7feffffe0f00780c */ /* 0x000fc80003f04070 */
[----:B------:R-:W-:-:S03]  /*0e90*/  ISETP.GT.U32.OR P0, PT, R24, 0x7feffffe, P0 ;  /* 0x7feffffe1800780c */ /* 0x000fc60000704470 */
[----:B------:R-:W-:-:S10]  /*0ea0*/  DFMA R16, R16, R20, R18 ;  /* 0x000000141010722b */ /* 0x000fd40000000012 */
[----:B------:R-:W-:Y:S05]  /*0eb0*/  @P0 BRA `(.L_x_18) ;  /* 0x00000000006c0947 */ /* 0x000fea0003800000 */
[----:B------:R-:W-:-:S04]  /*0ec0*/  LOP3.LUT R18, R7, 0x7ff00000, RZ, 0xc0, !PT ;  /* 0x7ff0000007127812 */ /* 0x000fc800078ec0ff */
[CC--:B------:R-:W-:Y:S02]  /*0ed0*/  VIADDMNMX R8, R13.reuse, -R18.reuse, 0xb9600000, !PT ;  /* 0xb96000000d087446 */ /* 0x0c0fe40007800912 */
[----:B------:R-:W-:Y:S02]  /*0ee0*/  ISETP.GE.U32.AND P0, PT, R13, R18, PT ;  /* 0x000000120d00720c */ /* 0x000fe40003f06070 */
[----:B------:R-:W-:Y:S02]  /*0ef0*/  VIMNMX R8, PT, PT, R8, 0x46a00000, PT ;  /* 0x46a0000008087848 */ /* 0x000fe40003fe0100 */
[----:B------:R-:W-:-:S05]  /*0f00*/  SEL R13, R14, 0x63400000, !P0 ;  /* 0x634000000e0d7807 */ /* 0x000fca0004000000 */
[----:B------:R-:W-:Y:S02]  /*0f10*/  IMAD.IADD R13, R8, 0x1, -R13 ;  /* 0x00000001080d7824 */ /* 0x000fe400078e0a0d */
[----:B------:R-:W-:Y:S02]  /*0f20*/  IMAD.MOV.U32 R8, RZ, RZ, RZ ;  /* 0x000000ffff087224 */ /* 0x000fe400078e00ff */
[----:B------:R-:W-:-:S06]  /*0f30*/  VIADD R9, R13, 0x7fe00000 ;  /* 0x7fe000000d097836 */ /* 0x000fcc0000000000 */
[----:B------:R-:W-:-:S10]  /*0f40*/  DMUL R14, R16, R8 ;  /* 0x00000008100e7228 */ /* 0x000fd40000000000 */
[----:B------:R-:W-:-:S13]  /*0f50*/  FSETP.GTU.AND P0, PT, |R15|, 1.469367938527859385e-39, PT ;  /* 0x001000000f00780b */ /* 0x000fda0003f0c200 */
[----:B------:R-:W-:Y:S05]  /*0f60*/  @P0 BRA `(.L_x_19) ;  /* 0x0000000000940947 */ /* 0x000fea0003800000 */
[----:B------:R-:W-:Y:S01]  /*0f70*/  DFMA R2, R16, -R2, R10 ;  /* 0x800000021002722b */ /* 0x000fe2000000000a */
[----:B------:R-:W-:-:S09]  /*0f80*/  IMAD.MOV.U32 R8, RZ, RZ, RZ ;  /* 0x000000ffff087224 */ /* 0x000fd200078e00ff */
[C---:B------:R-:W-:Y:S02]  /*0f90*/  FSETP.NEU.AND P0, PT, R3.reuse, RZ, PT ;  /* 0x000000ff0300720b */ /* 0x040fe40003f0d000 */
[----:B------:R-:W-:-:S04]  /*0fa0*/  LOP3.LUT R7, R3, 0x80000000, R7, 0x48, !PT ;  /* 0x8000000003077812 */ /* 0x000fc800078e4807 */
[----:B------:R-:W-:-:S07]  /*0fb0*/  LOP3.LUT R9, R7, R9, RZ, 0xfc, !PT ;  /* 0x0000000907097212 */ /* 0x000fce00078efcff */
[----:B------:R-:W-:Y:S05]  /*0fc0*/  @!P0 BRA `(.L_x_19) ;  /* 0x00000000007c8947 */ /* 0x000fea0003800000 */
[----:B------:R-:W-:Y:S01]  /*0fd0*/  IMAD.MOV R3, RZ, RZ, -R13 ;  /* 0x000000ffff037224 */ /* 0x000fe200078e0a0d */
[----:B------:R-:W-:Y:S01]  /*0fe0*/  DMUL.RP R8, R16, R8 ;  /* 0x0000000810087228 */ /* 0x000fe20000008000 */
[----:B------:R-:W-:Y:S01]  /*0ff0*/  IMAD.MOV.U32 R2, RZ, RZ, RZ ;  /* 0x000000ffff027224 */ /* 0x000fe200078e00ff */
[----:B------:R-:W-:-:S05]  /*1000*/  IADD3 R13, PT, PT, -R13, -0x43300000, RZ ;  /* 0xbcd000000d0d7810 */ /* 0x000fca0007ffe1ff */
[----:B------:R-:W-:-:S03]  /*1010*/  DFMA R2, R14, -R2, R16 ;  /* 0x800000020e02722b */ /* 0x000fc60000000010 */
[----:B------:R-:W-:-:S07]  /*1020*/  LOP3.LUT R7, R9, R7, RZ, 0x3c, !PT ;  /* 0x0000000709077212 */ /* 0x000fce00078e3cff */
[----:B------:R-:W-:-:S04]  /*1030*/  FSETP.NEU.AND P0, PT, |R3|, R13, PT ;  /* 0x0000000d0300720b */ /* 0x000fc80003f0d200 */
[----:B------:R-:W-:Y:S02]  /*1040*/  FSEL R14, R8, R14, !P0 ;  /* 0x0000000e080e7208 */ /* 0x000fe40004000000 */
[----:B------:R-:W-:Y:S01]  /*1050*/  FSEL R15, R7, R15, !P0 ;  /* 0x0000000f070f7208 */ /* 0x000fe20004000000 */
[----:B------:R-:W-:Y:S06]  /*1060*/  BRA `(.L_x_19) ;  /* 0x0000000000547947 */ /* 0x000fec0003800000 */
.L_x_18:
[----:B------:R-:W-:-:S14]  /*1070*/  DSETP.NAN.AND P0, PT, R8, R8, PT ;  /* 0x000000080800722a */ /* 0x000fdc0003f08000 */
[----:B------:R-:W-:Y:S05]  /*1080*/  @P0 BRA `(.L_x_20) ;  /* 0x0000000000440947 */ /* 0x000fea0003800000 */
[----:B------:R-:W-:-:S14]  /*1090*/  DSETP.NAN.AND P0, PT, R6, R6, PT ;  /* 0x000000060600722a */ /* 0x000fdc0003f08000 */
[----:B------:R-:W-:Y:S05]  /*10a0*/  @P0 BRA `(.L_x_21) ;  /* 0x0000000000300947 */ /* 0x000fea0003800000 */
[----:B------:R-:W-:Y:S01]  /*10b0*/  ISETP.NE.AND P0, PT, R23, R22, PT ;  /* 0x000000161700720c */ /* 0x000fe20003f05270 */
[----:B------:R-:W-:Y:S02]  /*10c0*/  IMAD.MOV.U32 R14, RZ, RZ, 0x0 ;  /* 0x00000000ff0e7424 */ /* 0x000fe400078e00ff */
[----:B------:R-:W-:-:S10]  /*10d0*/  IMAD.MOV.U32 R15, RZ, RZ, -0x80000 ;  /* 0xfff80000ff0f7424 */ /* 0x000fd400078e00ff */
[----:B------:R-:W-:Y:S05]  /*10e0*/  @!P0 BRA `(.L_x_19) ;  /* 0x0000000000348947 */ /* 0x000fea0003800000 */
[----:B------:R-:W-:Y:S02]  /*10f0*/  ISETP.NE.AND P0, PT, R23, 0x7ff00000, PT ;  /* 0x7ff000001700780c */ /* 0x000fe40003f05270 */
[----:B------:R-:W-:Y:S02]  /*1100*/  LOP3.LUT R15, R9, 0x80000000, R7, 0x48, !PT ;  /* 0x80000000090f7812 */ /* 0x000fe400078e4807 */
[----:B------:R-:W-:-:S13]  /*1110*/  ISETP.EQ.OR P0, PT, R22, RZ, !P0 ;  /* 0x000000ff1600720c */ /* 0x000fda0004702670 */
[----:B------:R-:W-:Y:S01]  /*1120*/  @P0 LOP3.LUT R2, R15, 0x7ff00000, RZ, 0xfc, !PT ;  /* 0x7ff000000f020812 */ /* 0x000fe200078efcff */
[----:B------:R-:W-:Y:S02]  /*1130*/  @!P0 IMAD.MOV.U32 R14, RZ, RZ, RZ ;  /* 0x000000ffff0e8224 */ /* 0x000fe400078e00ff */
[----:B------:R-:W-:Y:S02]  /*1140*/  @P0 IMAD.MOV.U32 R14, RZ, RZ, RZ ;  /* 0x000000ffff0e0224 */ /* 0x000fe400078e00ff */
[----:B------:R-:W-:Y:S01]  /*1150*/  @P0 IMAD.MOV.U32 R15, RZ, RZ, R2 ;  /* 0x000000ffff0f0224 */ /* 0x000fe200078e0002 */
[----:B------:R-:W-:Y:S06]  /*1160*/  BRA `(.L_x_19) ;  /* 0x0000000000147947 */ /* 0x000fec0003800000 */
.L_x_21:
[----:B------:R-:W-:Y:S02]  /*1170*/  LOP3.LUT R15, R7, 0x80000, RZ, 0xfc, !PT ;  /* 0x00080000070f7812 */ /* 0x000fe400078efcff */
[----:B------:R-:W-:Y:S01]  /*1180*/  MOV R14, R6 ;  /* 0x00000006000e7202 */ /* 0x000fe20000000f00 */
[----:B------:R-:W-:Y:S06]  /*1190*/  BRA `(.L_x_19) ;  /* 0x0000000000087947 */ /* 0x000fec0003800000 */
.L_x_20:
[----:B------:R-:W-:Y:S01]  /*11a0*/  LOP3.LUT R15, R9, 0x80000, RZ, 0xfc, !PT ;  /* 0x00080000090f7812 */ /* 0x000fe200078efcff */
[----:B------:R-:W-:-:S07]  /*11b0*/  IMAD.MOV.U32 R14, RZ, RZ, R8 ;  /* 0x000000ffff0e7224 */ /* 0x000fce00078e0008 */
.L_x_19:
[----:B------:R-:W-:Y:S05]  /*11c0*/  BSYNC.RECONVERGENT B1 ;  /* 0x0000000000017941 */ /* 0x000fea0003800200 */
.L_x_17:
[----:B------:R-:W-:Y:S02]  /*11d0*/  IMAD.MOV.U32 R13, RZ, RZ, 0x0 ;  /* 0x00000000ff0d7424 */ /* 0x000fe400078e00ff */
[----:B------:R-:W-:Y:S02]  /*11e0*/  IMAD.MOV.U32 R2, RZ, RZ, R14 ;  /* 0x000000ffff027224 */ /* 0x000fe400078e000e */
[----:B------:R-:W-:Y:S01]  /*11f0*/  IMAD.MOV.U32 R3, RZ, RZ, R15 ;  /* 0x000000ffff037224 */ /* 0x000fe200078e000f */
[----:B------:R-:W-:Y:S06]  /*1200*/  RET.REL.NODEC R12 `(_Z10idftKernelPK9ComplessoPfi) ;  /* 0xffffffec0c7c7950 */ /* 0x000fec0003c3ffff */
        .weak           $__internal_1_$__cuda_sm3x_div_rn_noftz_f32_slowpath
        .type           $__internal_1_$__cuda_sm3x_div_rn_noftz_f32_slowpath,@function
        .size           $__internal_1_$__cuda_sm3x_div_rn_noftz_f32_slowpath,(.L_x_59 - $__internal_1_$__cuda_sm3x_div_rn_noftz_f32_slowpath)
$__internal_1_$__cuda_sm3x_div_rn_noftz_f32_slowpath:
[----:B------:R-:W-:Y:S01]  /*1210*/  SHF.R.U32.HI R5, RZ, 0x17, R6 ;  /* 0x00000017ff057819 */ /* 0x000fe20000011606 */
[----:B------:R-:W-:Y:S01]  /*1220*/  BSSY.RECONVERGENT B1, `(.L_x_22) ;  /* 0x0000063000017945 */ /* 0x000fe20003800200 */
[----:B------:R-:W-:Y:S02]  /*1230*/  SHF.R.U32.HI R0, RZ, 0x17, R3 ;  /* 0x00000017ff007819 */ /* 0x000fe40000011603 */
[----:B------:R-:W-:Y:S02]  /*1240*/  LOP3.LUT R5, R5, 0xff, RZ, 0xc0, !PT ;  /* 0x000000ff05057812 */ /* 0x000fe400078ec0ff */
[----:B------:R-:W-:-:S03]  /*1250*/  LOP3.LUT R10, R0, 0xff, RZ, 0xc0, !PT ;  /* 0x000000ff000a7812 */ /* 0x000fc600078ec0ff */
[----:B------:R-:W-:Y:S02]  /*1260*/  VIADD R8, R5, 0xffffffff ;  /* 0xffffffff05087836 */ /* 0x000fe40000000000 */
[----:B------:R-:W-:-:S03]  /*1270*/  VIADD R9, R10, 0xffffffff ;  /* 0xffffffff0a097836 */ /* 0x000fc60000000000 */
[----:B------:R-:W-:-:S04]  /*1280*/  ISETP.GT.U32.AND P0, PT, R8, 0xfd, PT ;  /* 0x000000fd0800780c */ /* 0x000fc80003f04070 */
[----:B------:R-:W-:-:S13]  /*1290*/  ISETP.GT.U32.OR P0, PT, R9, 0xfd, P0 ;  /* 0x000000fd0900780c */ /* 0x000fda0000704470 */
[----:B------:R-:W-:Y:S01]  /*12a0*/  @!P0 IMAD.MOV.U32 R7, RZ, RZ, RZ ;  /* 0x000000ffff078224 */ /* 0x000fe200078e00ff */
[----:B------:R-:W-:Y:S06]  /*12b0*/  @!P0 BRA `(.L_x_23) ;  /* 0x0000000000608947 */ /* 0x000fec0003800000 */
[----:B------:R-:W-:Y:S01]  /*12c0*/  FSETP.GTU.FTZ.AND P0, PT, |R3|, +INF , PT ;  /* 0x7f8000000300780b */ /* 0x000fe20003f1c200 */
[----:B------:R-:W-:Y:S01]  /*12d0*/  IMAD.MOV.U32 R0, RZ, RZ, R6 ;  /* 0x000000ffff007224 */ /* 0x000fe200078e0006 */
[----:B------:R-:W-:-:S04]  /*12e0*/  FSETP.GTU.FTZ.AND P1, PT, |R6|, +INF , PT ;  /* 0x7f8000000600780b */ /* 0x000fc80003f3c200 */
[----:B------:R-:W-:-:S13]  /*12f0*/  PLOP3.LUT P0, PT, P0, P1, PT, 0xf8, 0x8f ;  /* 0x00000000008f781c */ /* 0x000fda0000703f70 */
[----:B------:R-:W-:Y:S05]  /*1300*/  @P0 BRA `(.L_x_24) ;  /* 0x00000004004c0947 */ /* 0x000fea0003800000 */
[----:B------:R-:W-:-:S13]  /*1310*/  LOP3.LUT P0, RZ, R6, 0x7fffffff, R3, 0xc8, !PT ;  /* 0x7fffffff06ff7812 */ /* 0x000fda000780c803 */
[----:B------:R-:W-:Y:S05]  /*1320*/  @!P0 BRA `(.L_x_25) ;  /* 0x00000004003c8947 */ /* 0x000fea0003800000 */
[C---:B------:R-:W-:Y:S02]  /*1330*/  FSETP.NEU.FTZ.AND P1, PT, |R3|.reuse, +INF , PT ;  /* 0x7f8000000300780b */ /* 0x040fe40003f3d200 */
[----:B------:R-:W-:Y:S02]  /*1340*/  FSETP.NEU.FTZ.AND P0, PT, |R0|, +INF , PT ;  /* 0x7f8000000000780b */ /* 0x000fe40003f1d200 */
[----:B------:R-:W-:-:S11]  /*1350*/  FSETP.NEU.FTZ.AND P2, PT, |R3|, +INF , PT ;  /* 0x7f8000000300780b */ /* 0x000fd60003f5d200 */
[----:B------:R-:W-:Y:S05]  /*1360*/  @!P0 BRA !P1, `(.L_x_25) ;  /* 0x00000004002c8947 */ /* 0x000fea0004800000 */
[----:B------:R-:W-:-:S04]  /*1370*/  LOP3.LUT P1, RZ, R3, 0x7fffffff, RZ, 0xc0, !PT ;  /* 0x7fffffff03ff7812 */ /* 0x000fc8000782c0ff */
[----:B------:R-:W-:-:S13]  /*1380*/  PLOP3.LUT P0, PT, P0, P1, PT, 0x2f, 0xf2 ;  /* 0x0000000000f2781c */ /* 0x000fda0000702577 */
[----:B------:R-:W-:Y:S05]  /*1390*/  @P0 BRA `(.L_x_26) ;  /* 0x0000000400180947 */ /* 0x000fea0003800000 */
[----:B------:R-:W-:-:S04]  /*13a0*/  LOP3.LUT P0, RZ, R6, 0x7fffffff, RZ, 0xc0, !PT ;  /* 0x7fffffff06ff7812 */ /* 0x000fc8000780c0ff */
[----:B------:R-:W-:-:S13]  /*13b0*/  PLOP3.LUT P0, PT, P2, P0, PT, 0x2f, 0xf2 ;  /* 0x0000000000f2781c */ /* 0x000fda0001700577 */
[----:B------:R-:W-:Y:S05]  /*13c0*/  @P0 BRA `(.L_x_27) ;  /* 0x0000000400000947 */ /* 0x000fea0003800000 */
[----:B------:R-:W-:Y:S02]  /*13d0*/  ISETP.GE.AND P0, PT, R9, RZ, PT ;  /* 0x000000ff0900720c */ /* 0x000fe40003f06270 */
[----:B------:R-:W-:-:S11]  /*13e0*/  ISETP.GE.AND P1, PT, R8, RZ, PT ;  /* 0x000000ff0800720c */ /* 0x000fd60003f26270 */
[----:B------:R-:W-:Y:S02]  /*13f0*/  @P0 IMAD.MOV.U32 R7, RZ, RZ, RZ ;  /* 0x000000ffff070224 */ /* 0x000fe400078e00ff */
[----:B------:R-:W-:Y:S01]  /*1400*/  @!P0 FFMA R3, R3, 1.84467440737095516160e+19, RZ ;  /* 0x5f80000003038823 */ /* 0x000fe200000000ff */
[----:B------:R-:W-:Y:S02]  /*1410*/  @!P0 IMAD.MOV.U32 R7, RZ, RZ, -0x40 ;  /* 0xffffffc0ff078424 */ /* 0x000fe400078e00ff */
[----:B------:R-:W-:Y:S02]  /*1420*/  @!P1 FFMA R6, R0, 1.84467440737095516160e+19, RZ ;  /* 0x5f80000000069823 */ /* 0x000fe400000000ff */
[----:B------:R-:W-:-:S07]  /*1430*/  @!P1 VIADD R7, R7, 0x40 ;  /* 0x0000004007079836 */ /* 0x000fce0000000000 */
.L_x_23:
[----:B------:R-:W-:Y:S01]  /*1440*/  LEA R9, R5, 0xc0800000, 0x17 ;  /* 0xc080000005097811 */ /* 0x000fe200078eb8ff */
[----:B------:R-:W-:Y:S03]  /*1450*/  BSSY.RECONVERGENT B2, `(.L_x_28) ;  /* 0x0000036000027945 */ /* 0x000fe60003800200 */
[----:B------:R-:W-:Y:S01]  /*1460*/  IADD3 R9, PT, PT, -R9, R6, RZ ;  /* 0x0000000609097210 */ /* 0x000fe20007ffe1ff */
[----:B------:R-:W-:-:S03]  /*1470*/  VIADD R6, R10, 0xffffff81 ;  /* 0xffffff810a067836 */ /* 0x000fc60000000000 */
[----:B------:R-:W0:Y:S01]  /*1480*/  MUFU.RCP R8, R9 ;  /* 0x0000000900087308 */ /* 0x000e220000001000 */
[----:B------:R-:W-:Y:S01]  /*1490*/  FADD.FTZ R11, -R9, -RZ ;  /* 0x800000ff090b7221 */ /* 0x000fe20000010100 */
[C---:B------:R-:W-:Y:S01]  /*14a0*/  IMAD R0, R6.reuse, -0x800000, R3 ;  /* 0xff80000006007824 */ /* 0x040fe200078e0203 */
[----:B------:R-:W-:-:S05]  /*14b0*/  IADD3 R6, PT, PT, R6, 0x7f, -R5 ;  /* 0x0000007f06067810 */ /* 0x000fca0007ffe805 */
[----:B------:R-:W-:Y:S02]  /*14c0*/  IMAD.IADD R6, R6, 0x1, R7 ;  /* 0x0000000106067824 */ /* 0x000fe400078e0207 */
[----:B0-----:R-:W-:-:S04]  /*14d0*/  FFMA R13, R8, R11, 1 ;  /* 0x3f800000080d7423 */ /* 0x001fc8000000000b */
[----:B------:R-:W-:-:S04]  /*14e0*/  FFMA R10, R8, R13, R8 ;  /* 0x0000000d080a7223 */ /* 0x000fc80000000008 */
[----:B------:R-:W-:-:S04]  /*14f0*/  FFMA R3, R0, R10, RZ ;  /* 0x0000000a00037223 */ /* 0x000fc800000000ff */
[----:B------:R-:W-:-:S04]  /*1500*/  FFMA R8, R11, R3, R0 ;  /* 0x000000030b087223 */ /* 0x000fc80000000000 */
[----:B------:R-:W-:-:S04]  /*1510*/  FFMA R13, R10, R8, R3 ;  /* 0x000000080a0d7223 */ /* 0x000fc80000000003 */
[----:B------:R-:W-:-:S04]  /*1520*/  FFMA R8, R11, R13, R0 ;  /* 0x0000000d0b087223 */ /* 0x000fc80000000000 */
[----:B------:R-:W-:-:S05]  /*1530*/  FFMA R0, R10, R8, R13 ;  /* 0x000000080a007223 */ /* 0x000fca000000000d */
[----:B------:R-:W-:-:S04]  /*1540*/  SHF.R.U32.HI R3, RZ, 0x17, R0 ;  /* 0x00000017ff037819 */ /* 0x000fc80000011600 */
[----:B------:R-:W-:-:S05]  /*1550*/  LOP3.LUT R3, R3, 0xff, RZ, 0xc0, !PT ;  /* 0x000000ff03037812 */ /* 0x000fca00078ec0ff */
[----:B------:R-:W-:-:S04]  /*1560*/  IMAD.IADD R7, R3, 0x1, R6 ;  /* 0x0000000103077824 */ /* 0x000fc800078e0206 */
[----:B------:R-:W-:-:S05]  /*1570*/  VIADD R3, R7, 0xffffffff ;  /* 0xffffffff07037836 */ /* 0x000fca0000000000 */
[----:B------:R-:W-:-:S13]  /*1580*/  ISETP.GE.U32.AND P0, PT, R3, 0xfe, PT ;  /* 0x000000fe0300780c */ /* 0x000fda0003f06070 */
[----:B------:R-:W-:Y:S05]  /*1590*/  @!P0 BRA `(.L_x_29) ;  /* 0x0000000000808947 */ /* 0x000fea0003800000 */
[----:B------:R-:W-:-:S13]  /*15a0*/  ISETP.GT.AND P0, PT, R7, 0xfe, PT ;  /* 0x000000fe0700780c */ /* 0x000fda0003f04270 */
[----:B------:R-:W-:Y:S05]  /*15b0*/  @P0 BRA `(.L_x_30) ;  /* 0x00000000006c0947 */ /* 0x000fea0003800000 */
[----:B------:R-:W-:-:S13]  /*15c0*/  ISETP.GE.AND P0, PT, R7, 0x1, PT ;  /* 0x000000010700780c */ /* 0x000fda0003f06270 */
[----:B------:R-:W-:Y:S05]  /*15d0*/  @P0 BRA `(.L_x_31) ;  /* 0x0000000000740947 */ /* 0x000fea0003800000 */
[----:B------:R-:W-:Y:S02]  /*15e0*/  ISETP.GE.AND P0, PT, R7, -0x18, PT ;  /* 0xffffffe80700780c */ /* 0x000fe40003f06270 */
[----:B------:R-:W-:-:S11]  /*15f0*/  LOP3.LUT R0, R0, 0x80000000, RZ, 0xc0, !PT ;  /* 0x8000000000007812 */ /* 0x000fd600078ec0ff */
[----:B------:R-:W-:Y:S05]  /*1600*/  @!P0 BRA `(.L_x_31) ;  /* 0x0000000000688947 */ /* 0x000fea0003800000 */
[CCC-:B------:R-:W-:Y:S01]  /*1610*/  FFMA.RZ R3, R10.reuse, R8.reuse, R13.reuse ;  /* 0x000000080a037223 */ /* 0x1c0fe2000000c00d */
[CCC-:B------:R-:W-:Y:S01]  /*1620*/  FFMA.RM R6, R10.reuse, R8.reuse, R13.reuse ;  /* 0x000000080a067223 */ /* 0x1c0fe2000000400d */
[C---:B------:R-:W-:Y:S02]  /*1630*/  ISETP.NE.AND P2, PT, R7.reuse, RZ, PT ;  /* 0x000000ff0700720c */ /* 0x040fe40003f45270 */
[----:B------:R-:W-:Y:S02]  /*1640*/  ISETP.NE.AND P1, PT, R7, RZ, PT ;  /* 0x000000ff0700720c */ /* 0x000fe40003f25270 */
[----:B------:R-:W-:Y:S01]  /*1650*/  LOP3.LUT R5, R3, 0x7fffff, RZ, 0xc0, !PT ;  /* 0x007fffff03057812 */ /* 0x000fe200078ec0ff */
[----:B------:R-:W-:Y:S01]  /*1660*/  FFMA.RP R3, R10, R8, R13 ;  /* 0x000000080a037223 */ /* 0x000fe2000000800d */
[----:B------:R-:W-:Y:S02]  /*1670*/  VIADD R8, R7, 0x20 ;  /* 0x0000002007087836 */ /* 0x000fe40000000000 */
[----:B------:R-:W-:Y:S01]  /*1680*/  LOP3.LUT R5, R5, 0x800000, RZ, 0xfc, !PT ;  /* 0x0080000005057812 */ /* 0x000fe200078efcff */
[----:B------:R-:W-:Y:S01]  /*1690*/  IMAD.MOV R7, RZ, RZ, -R7 ;  /* 0x000000ffff077224 */ /* 0x000fe200078e0a07 */
[----:B------:R-:W-:-:S02]  /*16a0*/  FSETP.NEU.FTZ.AND P0, PT, R3, R6, PT ;  /* 0x000000060300720b */ /* 0x000fc40003f1d000 */
[----:B------:R-:W-:Y:S02]  /*16b0*/  SHF.L.U32 R8, R5, R8, RZ ;  /* 0x0000000805087219 */ /* 0x000fe400000006ff */
[----:B------:R-:W-:Y:S02]  /*16c0*/  SEL R6, R7, RZ, P2 ;  /* 0x000000ff07067207 */ /* 0x000fe40001000000 */
[----:B------:R-:W-:Y:S02]  /*16d0*/  ISETP.NE.AND P1, PT, R8, RZ, P1 ;  /* 0x000000ff0800720c */ /* 0x000fe40000f25270 */
[----:B------:R-:W-:Y:S02]  /*16e0*/  SHF.R.U32.HI R6, RZ, R6, R5 ;  /* 0x00000006ff067219 */ /* 0x000fe40000011605 */
[----:B------:R-:W-:Y:S02]  /*16f0*/  PLOP3.LUT P0, PT, P0, P1, PT, 0xf8, 0x8f ;  /* 0x00000000008f781c */ /* 0x000fe40000703f70 */
[----:B------:R-:W-:-:S02]  /*1700*/  SHF.R.U32.HI R8, RZ, 0x1, R6 ;  /* 0x00000001ff087819 */ /* 0x000fc40000011606 */
[----:B------:R-:W-:-:S04]  /*1710*/  SEL R3, RZ, 0x1, !P0 ;  /* 0x00000001ff037807 */ /* 0x000fc80004000000 */
[----:B------:R-:W-:-:S04]  /*1720*/  LOP3.LUT R3, R3, 0x1, R8, 0xf8, !PT ;  /* 0x0000000103037812 */ /* 0x000fc800078ef808 */
[----:B------:R-:W-:-:S05]  /*1730*/  LOP3.LUT R3, R3, R6, RZ, 0xc0, !PT ;  /* 0x0000000603037212 */ /* 0x000fca00078ec0ff */
[----:B------:R-:W-:-:S05]  /*1740*/  IMAD.IADD R3, R8, 0x1, R3 ;  /* 0x0000000108037824 */ /* 0x000fca00078e0203 */
[----:B------:R-:W-:Y:S01]  /*1750*/  LOP3.LUT R0, R3, R0, RZ, 0xfc, !PT ;  /* 0x0000000003007212 */ /* 0x000fe200078efcff */
[----:B------:R-:W-:Y:S06]  /*1760*/  BRA `(.L_x_31) ;  /* 0x0000000000107947 */ /* 0x000fec0003800000 */
.L_x_30:
[----:B------:R-:W-:-:S04]  /*1770*/  LOP3.LUT R0, R0, 0x80000000, RZ, 0xc0, !PT ;  /* 0x8000000000007812 */ /* 0x000fc800078ec0ff */
[----:B------:R-:W-:Y:S01]  /*1780*/  LOP3.LUT R0, R0, 0x7f800000, RZ, 0xfc, !PT ;  /* 0x7f80000000007812 */ /* 0x000fe200078efcff */
[----:B------:R-:W-:Y:S06]  /*1790*/  BRA `(.L_x_31) ;  /* 0x0000000000047947 */ /* 0x000fec0003800000 */
.L_x_29:
[----:B------:R-:W-:-:S07]  /*17a0*/  IMAD R0, R6, 0x800000, R0 ;  /* 0x0080000006007824 */ /* 0x000fce00078e0200 */
.L_x_31:
[----:B------:R-:W-:Y:S05]  /*17b0*/  BSYNC.RECONVERGENT B2 ;  /* 0x0000000000027941 */ /* 0x000fea0003800200 */
.L_x_28:
[----:B------:R-:W-:Y:S05]  /*17c0*/  BRA `(.L_x_32) ;  /* 0x0000000000207947 */ /* 0x000fea0003800000 */
.L_x_27:
[----:B------:R-:W-:-:S04]  /*17d0*/  LOP3.LUT R0, R6, 0x80000000, R3, 0x48, !PT ;  /* 0x8000000006007812 */ /* 0x000fc800078e4803 */
[----:B------:R-:W-:Y:S01]  /*17e0*/  LOP3.LUT R0, R0, 0x7f800000, RZ, 0xfc, !PT ;  /* 0x7f80000000007812 */ /* 0x000fe200078efcff */
[----:B------:R-:W-:Y:S06]  /*17f0*/  BRA `(.L_x_32) ;  /* 0x0000000000147947 */ /* 0x000fec0003800000 */
.L_x_26:
[----:B------:R-:W-:Y:S01]  /*1800*/  LOP3.LUT R0, R6, 0x80000000, R3, 0x48, !PT ;  /* 0x8000000006007812 */ /* 0x000fe200078e4803 */
[----:B------:R-:W-:Y:S06]  /*1810*/  BRA `(.L_x_32) ;  /* 0x00000000000c7947 */ /* 0x000fec0003800000 */
.L_x_25:
[----:B------:R-:W0:Y:S01]  /*1820*/  MUFU.RSQ R0, -QNAN ;  /* 0xffc0000000007908 */ /* 0x000e220000001400 */
[----:B------:R-:W-:Y:S05]  /*1830*/  BRA `(.L_x_32) ;  /* 0x0000000000047947 */ /* 0x000fea0003800000 */
.L_x_24:
[----:B------:R-:W-:-:S07]  /*1840*/  FADD.FTZ R0, R3, R0 ;  /* 0x0000000003007221 */ /* 0x000fce0000010000 */
.L_x_32:
[----:B------:R-:W-:Y:S05]  /*1850*/  BSYNC.RECONVERGENT B1 ;  /* 0x0000000000017941 */ /* 0x000fea0003800200 */
.L_x_22:
[----:B------:R-:W-:-:S04]  /*1860*/  IMAD.MOV.U32 R3, RZ, RZ, 0x0 ;  /* 0x00000000ff037424 */ /* 0x000fc800078e00ff */
[----:B0-----:R-:W-:Y:S05]  /*1870*/  RET.REL.NODEC R2 `(_Z10idftKernelPK9ComplessoPfi) ;  /* 0xffffffe402e07950 */ /* 0x001fea0003c3ffff */
.L_x_33:
[----:B------:R-:W-:-:S00]  /*1880*/  BRA `(.L_x_33) ;  /* 0xfffffffc00fc7947 */ /* 0x000fc0000383ffff */
[----:B------:R-:W-:-:S00]  /*1890*/  NOP ;  /* 0x0000000000007918 */ /* 0x000fc00000000000 */
        /* <DEDUP_REMOVED lines=14> */
.L_x_59:


//--------------------- .text._Z6filtroP9Complessoiii --------------------------
	.section	.text._Z6filtroP9Complessoiii,"ax",@progbits
	.align	128
        .global         _Z6filtroP9Complessoiii
        .type           _Z6filtroP9Complessoiii,@function
        .size           _Z6filtroP9Complessoiii,(.L_x_62 - _Z6filtroP9Complessoiii)
        .other          _Z6filtroP9Complessoiii,@"STO_CUDA_ENTRY STV_DEFAULT"
_Z6filtroP9Complessoiii:
.text._Z6filtroP9Complessoiii:
[----:B------:R-:W-:Y:S01]  /*0000*/  LDC R1, c[0x0][0x37c] ;  /* 0x0000df00ff017b82 */ /* 0x000fe20000000800 */
[----:B------:R-:W0:Y:S07]  /*0010*/  S2R R0, SR_TID.X ;  /* 0x0000000000007919 */ /* 0x000e2e0000002100 */
[----:B------:R-:W0:Y:S01]  /*0020*/  S2UR UR4, SR_CTAID.X ;  /* 0x00000000000479c3 */ /* 0x000e220000002500 */
[----:B------:R-:W1:Y:S07]  /*0030*/  LDCU UR5, c[0x0][0x388] ;  /* 0x00007100ff0577ac */ /* 0x000e6e0008000800 */
[----:B------:R-:W0:Y:S02]  /*0040*/  LDC R5, c[0x0][0x360] ;  /* 0x0000d800ff057b82 */ /* 0x000e240000000800 */
[----:B0-----:R-:W-:-:S05]  /*0050*/  IMAD R5, R5, UR4, R0 ;  /* 0x0000000405057c24 */ /* 0x001fca000f8e0200 */
[----:B-1----:R-:W-:-:S13]  /*0060*/  ISETP.GE.AND P0, PT, R5, UR5, PT ;  /* 0x0000000505007c0c */ /* 0x002fda000bf06270 */
[----:B------:R-:W-:Y:S05]  /*0070*/  @P0 EXIT ;  /* 0x000000000000094d */ /* 0x000fea0003800000 */
[----:B------:R-:W0:Y:S08]  /*0080*/  LDC R9, c[0x0][0x390] ;  /* 0x0000e400ff097b82 */ /* 0x000e300000000800 */
[----:B------:R-:W1:Y:S01]  /*0090*/  LDC R0, c[0x0][0x38c] ;  /* 0x0000e300ff007b82 */ /* 0x000e620000000800 */
[----:B0-----:R-:W-:-:S04]  /*00a0*/  IABS R7, R9 ;  /* 0x0000000900077213 */ /* 0x001fc80000000000 */
[----:B------:R-:W0:Y:S01]  /*00b0*/  I2F.RP R4, R7 ;  /* 0x0000000700047306 */ /* 0x000e220000209400 */
[----:B-1----:R-:W-:-:S07]  /*00c0*/  IMAD R0, R0, UR5, RZ ;  /* 0x0000000500007c24 */ /* 0x002fce000f8e02ff */
[----:B0-----:R-:W0:Y:S02]  /*00d0*/  MUFU.RCP R4, R4 ;  /* 0x0000000400047308 */ /* 0x001e240000001000 */
[----:B0-----:R-:W-:Y:S01]  /*00e0*/  VIADD R2, R4, 0xffffffe ;  /* 0x0ffffffe04027836 */ /* 0x001fe20000000000 */
[----:B------:R-:W-:Y:S02]  /*00f0*/  IABS R4, R0 ;  /* 0x0000000000047213 */ /* 0x000fe40000000000 */
[----:B------:R-:W-:-:S03]  /*0100*/  LOP3.LUT R0, R0, R9, RZ, 0x3c, !PT ;  /* 0x0000000900007212 */ /* 0x000fc600078e3cff */
[----:B------:R0:W1:Y:S01]  /*0110*/  F2I.FTZ.U32.TRUNC.NTZ R3, R2 ;  /* 0x0000000200037305 */ /* 0x000062000021f000 */
[----:B------:R-:W-:Y:S01]  /*0120*/  ISETP.GE.AND P1, PT, R0, RZ, PT ;  /* 0x000000ff0000720c */ /* 0x000fe20003f26270 */
[----:B0-----:R-:W-:Y:S02]  /*0130*/  HFMA2 R2, -RZ, RZ, 0, 0 ;  /* 0x00000000ff027431 */ /* 0x001fe400000001ff */
[----:B-1----:R-:W-:-:S04]  /*0140*/  IMAD.MOV R6, RZ, RZ, -R3 ;  /* 0x000000ffff067224 */ /* 0x002fc800078e0a03 */
[----:B------:R-:W-:-:S04]  /*0150*/  IMAD R11, R6, R7, RZ ;  /* 0x00000007060b7224 */ /* 0x000fc800078e02ff */
[----:B------:R-:W-:-:S06]  /*0160*/  IMAD.HI.U32 R3, R3, R11, R2 ;  /* 0x0000000b03037227 */ /* 0x000fcc00078e0002 */
[----:B------:R-:W-:-:S04]  /*0170*/  IMAD.HI.U32 R3, R3, R4, RZ ;  /* 0x0000000403037227 */ /* 0x000fc800078e00ff */
[----:B------:R-:W-:-:S04]  /*0180*/  IMAD.MOV R6, RZ, RZ, -R3 ;  /* 0x000000ffff067224 */ /* 0x000fc800078e0a03 */
[----:B------:R-:W-:-:S05]  /*0190*/  IMAD R2, R7, R6, R4 ;  /* 0x0000000607027224 */ /* 0x000fca00078e0204 */
[----:B------:R-:W-:-:S13]  /*01a0*/  ISETP.GT.U32.AND P2, PT, R7, R2, PT ;  /* 0x000000020700720c */ /* 0x000fda0003f44070 */
[----:B------:R-:W-:Y:S01]  /*01b0*/  @!P2 IMAD.IADD R2, R2, 0x1, -R7 ;  /* 0x000000010202a824 */ /* 0x000fe200078e0a07 */
[----:B------:R-:W-:Y:S02]  /*01c0*/  @!P2 IADD3 R3, PT, PT, R3, 0x1, RZ ;  /* 0x000000010303a810 */ /* 0x000fe40007ffe0ff */
[----:B------:R-:W-:Y:S02]  /*01d0*/  ISETP.NE.AND P2, PT, R9, RZ, PT ;  /* 0x000000ff0900720c */ /* 0x000fe40003f45270 */
[----:B------:R-:W-:-:S13]  /*01e0*/  ISETP.GE.U32.AND P0, PT, R2, R7, PT ;  /* 0x000000070200720c */ /* 0x000fda0003f06070 */
[----:B------:R-:W-:-:S05]  /*01f0*/  @P0 VIADD R3, R3, 0x1 ;  /* 0x0000000103030836 */ /* 0x000fca0000000000 */
[----:B------:R-:W-:Y:S02]  /*0200*/  @!P1 IADD3 R3, PT, PT, -R3, RZ, RZ ;  /* 0x000000ff03039210 */ /* 0x000fe40007ffe1ff */
[----:B------:R-:W-:-:S04]  /*0210*/  @!P2 LOP3.LUT R3, RZ, R9, RZ, 0x33, !PT ;  /* 0x00000009ff03a212 */ /* 0x000fc800078e33ff */
[----:B------:R-:W-:-:S04]  /*0220*/  IADD3 R0, PT, PT, -R3, UR5, RZ ;  /* 0x0000000503007c10 */ /* 0x000fc8000fffe1ff */
[----:B------:R-:W-:-:S04]  /*0230*/  ISETP.GE.AND P0, PT, R5, R0, PT ;  /* 0x000000000500720c */ /* 0x000fc80003f06270 */
[----:B------:R-:W-:-:S13]  /*0240*/  ISETP.LE.OR P0, PT, R5, R3, P0 ;  /* 0x000000030500720c */ /* 0x000fda0000703670 */
[----:B------:R-:W-:Y:S05]  /*0250*/  @P0 EXIT ;  /* 0x000000000000094d */ /* 0x000fea0003800000 */
[----:B------:R-:W0:Y:S01]  /*0260*/  LDC.64 R2, c[0x0][0x380] ;  /* 0x0000e000ff027b82 */ /* 0x000e220000000a00 */
[----:B------:R-:W1:Y:S01]  /*0270*/  LDCU.64 UR4, c[0x0][0x358] ;  /* 0x00006b00ff0477ac */ /* 0x000e620008000a00 */
[----:B0-----:R-:W-:-:S05]  /*0280*/  IMAD.WIDE R2, R5, 0x8, R2 ;  /* 0x0000000805027825 */ /* 0x001fca00078e0202 */
[----:B-1----:R-:W-:Y:S01]  /*0290*/  STG.E.64 desc[UR4][R2.64], RZ ;  /* 0x000000ff02007986 */ /* 0x002fe2000c101b04 */
[----:B------:R-:W-:Y:S05]  /*02a0*/  EXIT ;  /* 0x000000000000794d */ /* 0x000fea0003800000 */
.L_x_34:
        /* <DEDUP_REMOVED lines=13> */
.L_x_62:


//--------------------- .text._Z9dftKernelPKfP9Complessoi --------------------------
	.section	.text._Z9dftKernelPKfP9Complessoi,"ax",@progbits
	.align	128
        .global         _Z9dftKernelPKfP9Complessoi
        .type           _Z9dftKernelPKfP9Complessoi,@function
        .size           _Z9dftKernelPKfP9Complessoi,(.L_x_60 - _Z9dftKernelPKfP9Complessoi)
        .other          _Z9dftKernelPKfP9Complessoi,@"STO_CUDA_ENTRY STV_DEFAULT"
_Z9dftKernelPKfP9Complessoi:
.text._Z9dftKernelPKfP9Complessoi:
        /* <DEDUP_REMOVED lines=27> */
[----:B------:R-:W-:Y:S05]  /*01b0*/  CALL.REL.NOINC `($__internal_2_$__cuda_sm20_div_rn_f64_full) ;  /* 0x0000000800707944 */ /* 0x000fea0003c00000 */
.L_x_36:
[----:B------:R-:W-:Y:S05]  /*01c0*/  BSYNC.RECONVERGENT B0 ;  /* 0x0000000000007941 */ /* 0x000fea0003800200 */
.L_x_35:
[----:B------:R-:W0:Y:S01]  /*01d0*/  LDCU UR6, c[0x0][0x390] ;  /* 0x00007200ff0677ac */ /* 0x000e220008000800 */
[----:B------:R-:W-:Y:S01]  /*01e0*/  CS2R R6, SRZ ;  /* 0x0000000000067805 */ /* 0x000fe2000001ff00 */
[----:B------:R-:W1:Y:S01]  /*01f0*/  LDCU.64 UR10, c[0x0][0x358] ;  /* 0x00006b00ff0a77ac */ /* 0x000e620008000a00 */
[----:B0-----:R-:W-:-:S09]  /*0200*/  UISETP.GE.AND UP0, UPT, UR6, 0x1, UPT ;  /* 0x000000010600788c */ /* 0x001fd2000bf06270 */
[----:B-1----:R-:W-:Y:S05]  /*0210*/  BRA.U !UP0, `(.L_x_37) ;  /* 0x0000000908407547 */ /* 0x002fea000b800000 */
[----:B------:R-:W0:Y:S01]  /*0220*/  S2UR UR5, SR_CgaCtaId ;  /* 0x00000000000579c3 */ /* 0x000e220000008800 */
[----:B------:R1:W2:Y:S01]  /*0230*/  F2F.F32.F64 R2, R2 ;  /* 0x0000000200027310 */ /* 0x0002a20000301000 */
[----:B------:R-:W-:Y:S01]  /*0240*/  UMOV UR4, 0x400 ;  /* 0x0000040000047882 */ /* 0x000fe20000000000 */
[----:B------:R-:W-:Y:S01]  /*0250*/  IMAD.MOV.U32 R8, RZ, RZ, RZ ;  /* 0x000000ffff087224 */ /* 0x000fe200078e00ff */
[----:B------:R-:W-:Y:S01]  /*0260*/  CS2R R6, SRZ ;  /* 0x0000000000067805 */ /* 0x000fe2000001ff00 */
[----:B0-----:R-:W-:-:S06]  /*0270*/  ULEA UR4, UR5, UR4, 0x18 ;  /* 0x0000000405047291 */ /* 0x001fcc000f8ec0ff */
[----:B-12---:R-:W-:-:S07]  /*0280*/  LEA R9, R5, UR4, 0x2 ;  /* 0x0000000405097c11 */ /* 0x006fce000f8e10ff */
.L_x_51:
[----:B------:R-:W0:Y:S01]  /*0290*/  LDCU UR5, c[0x0][0x390] ;  /* 0x00007200ff0577ac */ /* 0x000e220008000800 */
[----:B------:R-:W-:Y:S01]  /*02a0*/  IMAD.IADD R3, R5, 0x1, R8 ;  /* 0x0000000105037824 */ /* 0x000fe200078e0208 */
[----:B------:R-:W-:Y:S01]  /*02b0*/  BSSY.RECONVERGENT B0, `(.L_x_38) ;  /* 0x0000007000007945 */ /* 0x000fe20003800200 */
[----:B------:R-:W-:-:S03]  /*02c0*/  IMAD.MOV.U32 R10, RZ, RZ, RZ ;  /* 0x000000ffff0a7224 */ /* 0x000fc600078e00ff */
[----:B0-----:R-:W-:-:S13]  /*02d0*/  ISETP.GE.AND P0, PT, R3, UR5, PT ;  /* 0x0000000503007c0c */ /* 0x001fda000bf06270 */
[----:B------:R-:W-:Y:S05]  /*02e0*/  @P0 BRA `(.L_x_39) ;  /* 0x00000000000c0947 */ /* 0x000fea0003800000 */
[----:B------:R-:W0:Y:S02]  /*02f0*/  LDC.64 R10, c[0x0][0x380] ;  /* 0x0000e000ff0a7b82 */ /* 0x000e240000000a00 */
[----:B0-----:R-:W-:-:S06]  /*0300*/  IMAD.WIDE R10, R3, 0x4, R10 ;  /* 0x00000004030a7825 */ /* 0x001fcc00078e020a */
[----:B------:R0:W5:Y:S02]  /*0310*/  LDG.E R10, desc[UR10][R10.64] ;  /* 0x0000000a0a0a7981 */ /* 0x000164000c1e1900 */
.L_x_39:
[----:B------:R-:W-:Y:S05]  /*0320*/  BSYNC.RECONVERGENT B0 ;  /* 0x0000000000007941 */ /* 0x000fea0003800200 */
.L_x_38:
[----:B-----5:R1:W-:Y:S01]  /*0330*/  STS [R9], R10 ;  /* 0x0000000a09007388 */ /* 0x0203e20000000800 */
[----:B------:R-:W-:Y:S01]  /*0340*/  IMAD.MOV.U32 R3, RZ, RZ, R8 ;  /* 0x000000ffff037224 */ /* 0x000fe200078e0008 */
[----:B------:R-:W2:Y:S01]  /*0350*/  LDCU UR6, c[0x0][0x390] ;  /* 0x00007200ff0677ac */ /* 0x000ea20008000800 */
[----:B------:R-:W-:Y:S01]  /*0360*/  UIADD3 UR7, UPT, UPT, UR4, 0x14, URZ ;  /* 0x0000001404077890 */ /* 0x000fe2000fffe0ff */
[----:B------:R-:W-:Y:S01]  /*0370*/  UMOV UR5, 0x4 ;  /* 0x0000000400057882 */ /* 0x000fe20000000000 */
[----:B------:R-:W-:Y:S10]  /*0380*/  BAR.SYNC.DEFER_BLOCKING 0x0 ;  /* 0x0000000000007b1d */ /* 0x000ff40000010000 */
.L_x_50:
[C---:B--2---:R-:W-:Y:S01]  /*0390*/  ISETP.GE.AND P0, PT, R3.reuse, UR6, PT ;  /* 0x0000000603007c0c */ /* 0x044fe2000bf06270 */
[C---:B------:R-:W-:Y:S01]  /*03a0*/  VIADD R16, R3.reuse, 0x2 ;  /* 0x0000000203107836 */ /* 0x040fe20000000000 */
[C---:B------:R-:W-:Y:S01]  /*03b0*/  IADD3 R15, PT, PT, R3.reuse, 0x1, RZ ;  /* 0x00000001030f7810 */ /* 0x040fe20007ffe0ff */
[----:B-1----:R-:W-:-:S03]  /*03c0*/  VIADD R10, R3, 0x3 ;  /* 0x00000003030a7836 */ /* 0x002fc60000000000 */
[----:B------:R-:W-:-:S07]  /*03d0*/  ISETP.GE.AND P1, PT, R15, UR6, PT ;  /* 0x000000060f007c0c */ /* 0x000fce000bf26270 */
[----:B------:R-:W-:Y:S06]  /*03e0*/  @P0 BRA `(.L_x_40) ;  /* 0x0000000000200947 */ /* 0x000fec0003800000 */
[----:B------:R-:W1:Y:S01]  /*03f0*/  LDS R13, [UR7+-0x14] ;  /* 0xffffec07ff0d7984 */ /* 0x000e620008000800 */
[----:B0-----:R-:W-:-:S05]  /*0400*/  I2FP.F32.S32 R11, R3 ;  /* 0x00000003000b7245 */ /* 0x001fca0000201400 */
[----:B------:R-:W-:-:S04]  /*0410*/  FMUL R11, R2, R11 ;  /* 0x0000000b020b7220 */ /* 0x000fc80000400000 */
[----:B------:R-:W-:-:S04]  /*0420*/  FMUL.RZ R14, R11, 0.15915493667125701904 ;  /* 0x3e22f9830b0e7820 */ /* 0x000fc8000040c000 */
[----:B------:R-:W1:Y:S08]  /*0430*/  MUFU.COS R11, R14 ;  /* 0x0000000e000b7308 */ /* 0x000e700000000000 */
[----:B------:R-:W0:Y:S01]  /*0440*/  MUFU.SIN R12, R14 ;  /* 0x0000000e000c7308 */ /* 0x000e220000000400 */
[-C--:B-1----:R-:W-:Y:S01]  /*0450*/  FFMA R6, R11, R13.reuse, R6 ;  /* 0x0000000d0b067223 */ /* 0x082fe20000000006 */
[----:B0-----:R-:W-:-:S07]  /*0460*/  FFMA R7, R12, -R13, R7 ;  /* 0x8000000d0c077223 */ /* 0x001fce0000000007 */
.L_x_40:
[----:B------:R-:W-:Y:S05]  /*0470*/  @P1 BRA `(.L_x_41) ;  /* 0x0000000000201947 */ /* 0x000fea0003800000 */
        /* <DEDUP_REMOVED lines=8> */
.L_x_41:
[----:B------:R-:W-:Y:S01]  /*0500*/  ISETP.GE.AND P6, PT, R16, UR6, PT ;  /* 0x0000000610007c0c */ /* 0x000fe2000bfc6270 */
[C---:B------:R-:W-:Y:S01]  /*0510*/  VIADD R17, R3.reuse, 0x4 ;  /* 0x0000000403117836 */ /* 0x040fe20000000000 */
[----:B------:R-:W-:Y:S01]  /*0520*/  ISETP.GE.AND P2, PT, R10, UR6, PT ;  /* 0x000000060a007c0c */ /* 0x000fe2000bf46270 */
[C---:B------:R-:W-:Y:S01]  /*0530*/  VIADD R12, R3.reuse, 0x5 ;  /* 0x00000005030c7836 */ /* 0x040fe20000000000 */
[C---:B------:R-:W-:Y:S01]  /*0540*/  IADD3 R13, PT, PT, R3.reuse, 0x6, RZ ;  /* 0x00000006030d7810 */ /* 0x040fe20007ffe0ff */
[C---:B------:R-:W-:Y:S01]  /*0550*/  VIADD R14, R3.reuse, 0x7 ;  /* 0x00000007030e7836 */ /* 0x040fe20000000000 */
[----:B------:R-:W-:Y:S01]  /*0560*/  P2R R21, PR, RZ, 0x4 ;  /* 0x00000004ff157803 */ /* 0x000fe20000000000 */
[----:B------:R-:W-:Y:S01]  /*0570*/  VIADD R15, R3, 0x8 ;  /* 0x00000008030f7836 */ /* 0x000fe20000000000 */
[----:B------:R-:W-:Y:S01]  /*0580*/  ISETP.GE.AND P0, PT, R17, UR6, PT ;  /* 0x0000000611007c0c */ /* 0x000fe2000bf06270 */
[----:B0-----:R-:W-:Y:S01]  /*0590*/  VIADD R11, R3, 0x9 ;  /* 0x00000009030b7836 */ /* 0x001fe20000000000 */
[----:B------:R-:W-:-:S02]  /*05a0*/  ISETP.GE.AND P1, PT, R12, UR6, PT ;  /* 0x000000060c007c0c */ /* 0x000fc4000bf26270 */
[----:B------:R-:W-:Y:S02]  /*05b0*/  ISETP.GE.AND P2, PT, R13, UR6, PT ;  /* 0x000000060d007c0c */ /* 0x000fe4000bf46270 */
[----:B------:R-:W-:Y:S02]  /*05c0*/  ISETP.GE.AND P3, PT, R14, UR6, PT ;  /* 0x000000060e007c0c */ /* 0x000fe4000bf66270 */
[----:B------:R-:W-:Y:S02]  /*05d0*/  ISETP.GE.AND P4, PT, R15, UR6, PT ;  /* 0x000000060f007c0c */ /* 0x000fe4000bf86270 */
[----:B------:R-:W-:Y:S01]  /*05e0*/  ISETP.GE.AND P5, PT, R11, UR6, PT ;  /* 0x000000060b007c0c */ /* 0x000fe2000bfa6270 */
[----:B------:R-:W-:-:S12]  /*05f0*/  @P6 BRA `(.L_x_42) ;  /* 0x0000000000206947 */ /* 0x000fd80003800000 */
[----:B------:R-:W0:Y:S01]  /*0600*/  LDS R18, [UR7+-0xc] ;  /* 0xfffff407ff127984 */ /* 0x000e220008000800 */
[----:B------:R-:W-:-:S05]  /*0610*/  I2FP.F32.S32 R19, R16 ;  /* 0x0000001000137245 */ /* 0x000fca0000201400 */
[----:B------:R-:W-:-:S04]  /*0620*/  FMUL R19, R2, R19 ;  /* 0x0000001302137220 */ /* 0x000fc80000400000 */
[----:B------:R-:W-:-:S04]  /*0630*/  FMUL.RZ R20, R19, 0.15915493667125701904 ;  /* 0x3e22f98313147820 */ /* 0x000fc8000040c000 */
[----:B------:R-:W0:Y:S08]  /*0640*/  MUFU.COS R19, R20 ;  /* 0x0000001400137308 */ /* 0x000e300000000000 */
[----:B------:R-:W1:Y:S01]  /*0650*/  MUFU.SIN R16, R20 ;  /* 0x0000001400107308 */ /* 0x000e620000000400 */
[-C--:B0-----:R-:W-:Y:S01]  /*0660*/  FFMA R6, R19, R18.reuse, R6 ;  /* 0x0000001213067223 */ /* 0x081fe20000000006 */
[----:B-1----:R-:W-:-:S07]  /*0670*/  FFMA R7, R16, -R18, R7 ;  /* 0x8000001210077223 */ /* 0x002fce0000000007 */
.L_x_42:
[----:B------:R-:W-:-:S13]  /*0680*/  ISETP.NE.AND P6, PT, R21, RZ, PT ;  /* 0x000000ff1500720c */ /* 0x000fda0003fc5270 */
[----:B------:R-:W-:Y:S05]  /*0690*/  @P6 BRA `(.L_x_43) ;  /* 0x0000000000206947 */ /* 0x000fea0003800000 */
        /* <DEDUP_REMOVED lines=8> */
.L_x_43:
        /* <DEDUP_REMOVED lines=9> */
.L_x_44:
[----:B------:R-:W-:Y:S05]  /*07b0*/  @P1 BRA `(.L_x_45) ;  /* 0x0000000000201947 */ /* 0x000fea0003800000 */
[----:B------:R-:W0:Y:S01]  /*07c0*/  LDS R16, [UR7] ;  /* 0x00000007ff107984 */ /* 0x000e220008000800 */
[----:B------:R-:W-:-:S05]  /*07d0*/  I2FP.F32.S32 R17, R12 ;  /* 0x0000000c00117245 */ /* 0x000fca0000201400 */
[----:B------:R-:W-:-:S04]  /*07e0*/  FMUL R17, R2, R17 ;  /* 0x0000001102117220 */ /* 0x000fc80000400000 */
[----:B------:R-:W-:-:S04]  /*07f0*/  FMUL.RZ R12, R17, 0.15915493667125701904 ;  /* 0x3e22f983110c7820 */ /* 0x000fc8000040c000 */
[----:B------:R-:W0:Y:S08]  /*0800*/  MUFU.COS R17, R12 ;  /* 0x0000000c00117308 */ /* 0x000e300000000000 */
[----:B------:R-:W1:Y:S01]  /*0810*/  MUFU.SIN R10, R12 ;  /* 0x0000000c000a7308 */ /* 0x000e620000000400 */
[-C--:B0-----:R-:W-:Y:S01]  /*0820*/  FFMA R6, R17, R16.reuse, R6 ;  /* 0x0000001011067223 */ /* 0x081fe20000000006 */
[----:B-1----:R-:W-:-:S07]  /*0830*/  FFMA R7, R10, -R16, R7 ;  /* 0x800000100a077223 */ /* 0x002fce0000000007 */
.L_x_45:
[----:B------:R-:W-:Y:S05]  /*0840*/  @P2 BRA `(.L_x_46) ;  /* 0x0000000000202947 */ /* 0x000fea0003800000 */
[----:B------:R-:W0:Y:S01]  /*0850*/  LDS R12, [UR7+0x4] ;  /* 0x00000407ff0c7984 */ /* 0x000e220008000800 */
[----:B------:R-:W-:-:S05]  /*0860*/  I2FP.F32.S32 R13, R13 ;  /* 0x0000000d000d7245 */ /* 0x000fca0000201400 */
[----:B------:R-:W-:-:S04]  /*0870*/  FMUL R13, R2, R13 ;  /* 0x0000000d020d7220 */ /* 0x000fc80000400000 */
[----:B------:R-:W-:-:S04]  /*0880*/  FMUL.RZ R16, R13, 0.15915493667125701904 ;  /* 0x3e22f9830d107820 */ /* 0x000fc8000040c000 */
[----:B------:R-:W0:Y:S08]  /*0890*/  MUFU.COS R13, R16 ;  /* 0x00000010000d7308 */ /* 0x000e300000000000 */
[----:B------:R-:W1:Y:S01]  /*08a0*/  MUFU.SIN R10, R16 ;  /* 0x00000010000a7308 */ /* 0x000e620000000400 */
[-C--:B0-----:R-:W-:Y:S01]  /*08b0*/  FFMA R6, R13, R12.reuse, R6 ;  /* 0x0000000c0d067223 */ /* 0x081fe20000000006 */
[----:B-1----:R-:W-:-:S07]  /*08c0*/  FFMA R7, R10, -R12, R7 ;  /* 0x8000000c0a077223 */ /* 0x002fce0000000007 */
.L_x_46:
        /* <DEDUP_REMOVED lines=9> */
.L_x_47:
        /* <DEDUP_REMOVED lines=9> */
.L_x_48:
        /* <DEDUP_REMOVED lines=9> */
.L_x_49:
[----:B------:R-:W-:Y:S01]  /*0a80*/  UIADD3 UR8, UPT, UPT, UR5, 0x6, URZ ;  /* 0x0000000605087890 */ /* 0x000fe2000fffe0ff */
[----:B------:R-:W-:Y:S01]  /*0a90*/  VIADD R3, R3, 0xa ;  /* 0x0000000a03037836 */ /* 0x000fe20000000000 */
[----:B------:R-:W-:Y:S02]  /*0aa0*/  UIADD3 UR5, UPT, UPT, UR5, 0xa, URZ ;  /* 0x0000000a05057890 */ /* 0x000fe4000fffe0ff */
[----:B------:R-:W-:Y:S02]  /*0ab0*/  UIADD3 UR7, UPT, UPT, UR7, 0x28, URZ ;  /* 0x0000002807077890 */ /* 0x000fe4000fffe0ff */
[----:B------:R-:W-:-:S13]  /*0ac0*/  ISETP.LE.U32.AND P0, PT, R4, UR8, PT ;  /* 0x0000000804007c0c */ /* 0x000fda000bf03070 */
[----:B------:R-:W-:Y:S05]  /*0ad0*/  @!P0 BRA `(.L_x_50) ;  /* 0xfffffff8002c8947 */ /* 0x000fea000383ffff */
[----:B------:R-:W-:Y:S01]  /*0ae0*/  IADD3 R8, PT, PT, R4, R8, RZ ;  /* 0x0000000804087210 */ /* 0x000fe20007ffe0ff */
[----:B------:R-:W-:Y:S03]  /*0af0*/  BAR.SYNC.DEFER_BLOCKING 0x0 ;  /* 0x0000000000007b1d */ /* 0x000fe60000010000 */
[----:B------:R-:W-:-:S13]  /*0b00*/  ISETP.GE.AND P0, PT, R8, UR6, PT ;  /* 0x0000000608007c0c */ /* 0x000fda000bf06270 */
[----:B------:R-:W-:Y:S05]  /*0b10*/  @!P0 BRA `(.L_x_51) ;  /* 0xfffffff400dc8947 */ /* 0x000fea000383ffff */
.L_x_37:
[----:B------:R-:W-:-:S13]  /*0b20*/  ISETP.GE.AND P0, PT, R0, UR6, PT ;  /* 0x0000000600007c0c */ /* 0x000fda000bf06270 */
[----:B------:R-:W-:Y:S05]  /*0b30*/  @P0 EXIT ;  /* 0x000000000000094d */ /* 0x000fea0003800000 */
[----:B------:R-:W0:Y:S02]  /*0b40*/  LDC.64 R2, c[0x0][0x388] ;  /* 0x0000e200ff027b82 */ /* 0x000e240000000a00 */
[----:B0-----:R-:W-:-:S05]  /*0b50*/  IMAD.WIDE R2, R0, 0x8, R2 ;  /* 0x0000000800027825 */ /* 0x001fca00078e0202 */
[----:B------:R-:W-:Y:S01]  /*0b60*/  STG.E.64 desc[UR10][R2.64], R6 ;  /* 0x0000000602007986 */ /* 0x000fe2000c101b0a */
[----:B------:R-:W-:Y:S05]  /*0b70*/  EXIT ;  /* 0x000000000000794d */ /* 0x000fea0003800000 */
        .weak           $__internal_2_$__cuda_sm20_div_rn_f64_full
        .type           $__internal_2_$__cuda_sm20_div_rn_f64_full,@function
        .size           $__internal_2_$__cuda_sm20_div_rn_f64_full,(.L_x_60 - $__internal_2_$__cuda_sm20_div_rn_f64_full)
$__internal_2_$__cuda_sm20_div_rn_f64_full:
        /* <DEDUP_REMOVED lines=11> */
[----:B------:R-:W-:Y:S02]  /*0c30*/  @!P2 LOP3.LUT R18, R7, 0x7ff00000, RZ, 0xc0, !PT ;  /* 0x7ff000000712a812 */ /* 0x000fe400078ec0ff */
[----:B------:R-:W0:Y:S01]  /*0c40*/  MUFU.RCP64H R11, R3 ;  /* 0x00000003000b7308 */ /* 0x000e220000001800 */
[----:B------:R-:W-:Y:S02]  /*0c50*/  @!P2 MOV R22, RZ ;  /* 0x000000ff0016a202 */ /* 0x000fe40000000f00 */
        /* <DEDUP_REMOVED lines=16> */
[----:B------:R-:W-:-:S05]  /*0d60*/  @!P0 LOP3.LUT R22, R3, 0x7ff00000, RZ, 0xc0, !PT ;  /* 0x7ff0000003168812 */ /* 0x000fca00078ec0ff */
[----:B------:R-:W-:Y:S01]  /*0d70*/  @!P2 LOP3.LUT R23, R11, 0x7ff00000, RZ, 0xc0, !PT ;  /* 0x7ff000000b17a812 */ /* 0x000fe200078ec0ff */
[----:B------:R-:W-:Y:S01]  /*0d80*/  VIADD R24, R22, 0xffffffff ;  /* 0xffffffff16187836 */ /* 0x000fe20000000000 */
[----:B------:R-:W-:-:S03]  /*0d90*/  DMUL R18, R16, R10 ;  /* 0x0000000a10127228 */ /* 0x000fc60000000000 */
[----:B------:R-:W-:-:S05]  /*0da0*/  VIADD R15, R23, 0xffffffff ;  /* 0xffffffff170f7836 */ /* 0x000fca0000000000 */
[----:B------:R-:W-:Y:S01]  /*0db0*/  ISETP.GT.U32.AND P0, PT, R15, 0x7feffffe, PT ;  /* 0x7feffffe0f00780c */ /* 0x000fe20003f04070 */
[----:B------:R-:W-:-:S03]  /*0dc0*/  DFMA R20, R18, -R2, R10 ;  /* 0x800000021214722b */ /* 0x000fc6000000000a */
[----:B------:R-:W-:-:S05]  /*0dd0*/  ISETP.GT.U32.OR P0, PT, R24, 0x7feffffe, P0 ;  /* 0x7feffffe1800780c */ /* 0x000fca0000704470 */
[----:B------:R-:W-:-:S08]  /*0de0*/  DFMA R16, R16, R20, R18 ;  /* 0x000000141010722b */ /* 0x000fd00000000012 */
[----:B------:R-:W-:Y:S05]  /*0df0*/  @P0 BRA `(.L_x_53) ;  /* 0x00000000006c0947 */ /* 0x000fea0003800000 */
[----:B------:R-:W-:-:S04]  /*0e00*/  LOP3.LUT R18, R7, 0x7ff00000, RZ, 0xc0, !PT ;  /* 0x7ff0000007127812 */ /* 0x000fc800078ec0ff */
[CC--:B------:R-:W-:Y:S02]  /*0e10*/  VIADDMNMX R8, R13.reuse, -R18.reuse, 0xb9600000, !PT ;  /* 0xb96000000d087446 */ /* 0x0c0fe40007800912 */
[----:B------:R-:W-:Y:S02]  /*0e20*/  ISETP.GE.U32.AND P0, PT, R13, R18, PT ;  /* 0x000000120d00720c */ /* 0x000fe40003f06070 */
[----:B------:R-:W-:Y:S02]  /*0e30*/  VIMNMX R8, PT, PT, R8, 0x46a00000, PT ;  /* 0x46a0000008087848 */ /* 0x000fe40003fe0100 */
[----:B------:R-:W-:-:S04]  /*0e40*/  SEL R13, R14, 0x63400000, !P0 ;  /* 0x634000000e0d7807 */ /* 0x000fc80004000000 */
[----:B------:R-:W-:Y:S01]  /*0e50*/  IADD3 R13, PT, PT, -R13, R8, RZ ;  /* 0x000000080d0d7210 */ /* 0x000fe20007ffe1ff */
[----:B------:R-:W-:-:S04]  /*0e60*/  IMAD.MOV.U32 R8, RZ, RZ, RZ ;  /* 0x000000ffff087224 */ /* 0x000fc800078e00ff */
        /* <DEDUP_REMOVED lines=11> */
[----:B------:R-:W-:Y:S01]  /*0f20*/  MOV R2, RZ ;  /* 0x000000ff00027202 */ /* 0x000fe20000000f00 */
[----:B------:R-:W-:Y:S01]  /*0f30*/  DMUL.RP R8, R16, R8 ;  /* 0x0000000810087228 */ /* 0x000fe20000008000 */
[----:B------:R-:W-:-:S04]  /*0f40*/  IADD3 R13, PT, PT, -R13, -0x43300000, RZ ;  /* 0xbcd000000d0d7810 */ /* 0x000fc80007ffe1ff */
[----:B------:R-:W-:-:S05]  /*0f50*/  DFMA R2, R14, -R2, R16 ;  /* 0x800000020e02722b */ /* 0x000fca0000000010 */
[----:B------:R-:W-:-:S05]  /*0f60*/  LOP3.LUT R7, R9, R7, RZ, 0x3c, !PT ;  /* 0x0000000709077212 */ /* 0x000fca00078e3cff */
[----:B------:R-:W-:-:S04]  /*0f70*/  FSETP.NEU.AND P0, PT, |R3|, R13, PT ;  /* 0x0000000d0300720b */ /* 0x000fc80003f0d200 */
[----:B------:R-:W-:Y:S02]  /*0f80*/  FSEL R14, R8, R14, !P0 ;  /* 0x0000000e080e7208 */ /* 0x000fe40004000000 */
[----:B------:R-:W-:Y:S01]  /*0f90*/  FSEL R15, R7, R15, !P0 ;  /* 0x0000000f070f7208 */ /* 0x000fe20004000000 */
[----:B------:R-:W-:Y:S06]  /*0fa0*/  BRA `(.L_x_54) ;  /* 0x0000000000547947 */ /* 0x000fec0003800000 */
.L_x_53:
        /* <DEDUP_REMOVED lines=12> */
[----:B------:R-:W-:Y:S01]  /*1070*/  @!P0 IMAD.MOV.U32 R14, RZ, RZ, RZ ;  /* 0x000000ffff0e8224 */ /* 0x000fe200078e00ff */
[----:B------:R-:W-:-:S03]  /*1080*/  @P0 MOV R14, RZ ;  /* 0x000000ff000e0202 */ /* 0x000fc60000000f00 */
[----:B------:R-:W-:Y:S01]  /*1090*/  @P0 IMAD.MOV.U32 R15, RZ, RZ, R2 ;  /* 0x000000ffff0f0224 */ /* 0x000fe200078e0002 */
[----:B------:R-:W-:Y:S06]  /*10a0*/  BRA `(.L_x_54) ;  /* 0x0000000000147947 */ /* 0x000fec0003800000 */
.L_x_56:
[----:B------:R-:W-:Y:S01]  /*10b0*/  LOP3.LUT R15, R7, 0x80000, RZ, 0xfc, !PT ;  /* 0x00080000070f7812 */ /* 0x000fe200078efcff */
[----:B------:R-:W-:Y:S01]  /*10c0*/  IMAD.MOV.U32 R14, RZ, RZ, R6 ;  /* 0x000000ffff0e7224 */ /* 0x000fe200078e0006 */
[----:B------:R-:W-:Y:S06]  /*10d0*/  BRA `(.L_x_54) ;  /* 0x0000000000087947 */ /* 0x000fec0003800000 */
.L_x_55:
[----:B------:R-:W-:Y:S01]  /*10e0*/  LOP3.LUT R15, R9, 0x80000, RZ, 0xfc, !PT ;  /* 0x00080000090f7812 */ /* 0x000fe200078efcff */
[----:B------:R-:W-:-:S07]  /*10f0*/  IMAD.MOV.U32 R14, RZ, RZ, R8 ;  /* 0x000000ffff0e7224 */ /* 0x000fce00078e0008 */
.L_x_54:
[----:B------:R-:W-:Y:S05]  /*1100*/  BSYNC.RECONVERGENT B1 ;  /* 0x0000000000017941 */ /* 0x000fea0003800200 */
.L_x_52:
[----:B------:R-:W-:Y:S01]  /*1110*/  IMAD.MOV.U32 R13, RZ, RZ, 0x0 ;  /* 0x00000000ff0d7424 */ /* 0x000fe200078e00ff */
[----:B------:R-:W-:Y:S01]  /*1120*/  MOV R2, R14 ;  /* 0x0000000e00027202 */ /* 0x000fe20000000f00 */
[----:B------:R-:W-:Y:S02]  /*1130*/  IMAD.MOV.U32 R3, RZ, RZ, R15 ;  /* 0x000000ffff037224 */ /* 0x000fe400078e000f */
[----:B------:R-:W-:Y:S05]  /*1140*/  RET.REL.NODEC R12 `(_Z9dftKernelPKfP9Complessoi) ;  /* 0xffffffec0cac7950 */ /* 0x000fea0003c3ffff */
.L_x_57:
        /* <DEDUP_REMOVED lines=11> */
.L_x_60:


//--------------------- .nv.shared._Z10idftKernelPK9ComplessoPfi --------------------------
	.section	.nv.shared._Z10idftKernelPK9ComplessoPfi,"aw",@nobits
	.sectionflags	@""
	.align	8
.nv.shared._Z10idftKernelPK9ComplessoPfi:
	.zero		3072


//--------------------- .nv.shared.reserved.0     --------------------------
	.section	.nv.shared.reserved.0,"aw",@nobits
	.weak		__nv_reservedSMEM_offset_0_alias
	.size		__nv_reservedSMEM_offset_0_alias, 0, 64
	.other		__nv_reservedSMEM_offset_0_alias,@"STO_CUDA_RESERVED_SHARED STV_DEFAULT"
__nv_reservedSMEM_offset_0_alias:
	.zero		0
	.zero		64


//--------------------- .nv.shared._Z9dftKernelPKfP9Complessoi --------------------------
	.section	.nv.shared._Z9dftKernelPKfP9Complessoi,"aw",@nobits
	.sectionflags	@""
	.align	4
.nv.shared._Z9dftKernelPKfP9Complessoi:
	.zero		2048


//--------------------- .nv.constant0._Z10idftKernelPK9ComplessoPfi --------------------------
	.section	.nv.constant0._Z10idftKernelPK9ComplessoPfi,"a",@progbits
	.sectionflags	@""
	.align	4
.nv.constant0._Z10idftKernelPK9ComplessoPfi:
	.zero		916


//--------------------- .nv.constant0._Z6filtroP9Complessoiii --------------------------
	.section	.nv.constant0._Z6filtroP9Complessoiii,"a",@progbits
	.sectionflags	@""
	.align	4
.nv.constant0._Z6filtroP9Complessoiii:
	.zero		916


//--------------------- .nv.constant0._Z9dftKernelPKfP9Complessoi --------------------------
	.section	.nv.constant0._Z9dftKernelPKfP9Complessoi,"a",@progbits
	.sectionflags	@""
	.align	4
.nv.constant0._Z9dftKernelPKfP9Complessoi:
	.zero		916


//--------------------- SYMBOLS --------------------------

	.type		.nv.reservedSmem.offset0,@object
	.size		.nv.reservedSmem.offset0,0x4
	.type		.nv.reservedSmem.cap,@object
	.size		.nv.reservedSmem.cap,0x4
